//
// Generated by NVIDIA NVVM Compiler
//
// Compiler Build ID: CL-36424714
// Cuda compilation tools, release 13.0, V13.0.88
// Based on NVVM 20.0.0
//

.version 9.0
.target sm_100
.address_size 64

	// .globl	_Z11bombardmentiiPfPi
// _ZZ11bombardmentiiPfPiE8energies has been demoted
// _ZZ10relaxationiiPfE10layer_copy has been demoted

.visible .entry _Z11bombardmentiiPfPi(
	.param .u32 _Z11bombardmentiiPfPi_param_0,
	.param .u32 _Z11bombardmentiiPfPi_param_1,
	.param .u64 .ptr .align 1 _Z11bombardmentiiPfPi_param_2,
	.param .u64 .ptr .align 1 _Z11bombardmentiiPfPi_param_3
)
{
	.reg .pred 	%p<15>;
	.reg .b32 	%r<69>;
	.reg .b32 	%f<97>;
	.reg .b64 	%rd<9>;
	// demoted variable
	.shared .align 4 .b8 _ZZ11bombardmentiiPfPiE8energies[4096];
	ld.param.u32 	%r33, [_Z11bombardmentiiPfPi_param_0];
	ld.param.u32 	%r32, [_Z11bombardmentiiPfPi_param_1];
	ld.param.u64 	%rd1, [_Z11bombardmentiiPfPi_param_2];
	ld.param.u64 	%rd2, [_Z11bombardmentiiPfPi_param_3];
	mov.u32 	%r34, %ctaid.x;
	mov.u32 	%r35, %ntid.x;
	mul.lo.s32 	%r1, %r34, %r35;
	mov.u32 	%r2, %tid.x;
	add.s32 	%r3, %r1, %r2;
	mov.u32 	%r36, %ctaid.y;
	mov.u32 	%r4, %ntid.y;
	mov.u32 	%r5, %tid.y;
	mad.lo.s32 	%r6, %r36, %r4, %r5;
	shl.b32 	%r37, %r2, 7;
	mov.u32 	%r38, _ZZ11bombardmentiiPfPiE8energies;
	add.s32 	%r7, %r38, %r37;
	shl.b32 	%r39, %r5, 2;
	add.s32 	%r8, %r7, %r39;
	mov.b32 	%r40, 0;
	st.shared.u32 	[%r8], %r40;
	setp.ge.s32 	%p1, %r6, %r33;
	setp.ge.s32 	%p2, %r3, %r32;
	or.pred  	%p3, %p1, %p2;
	@%p3 bra 	$L__BB0_17;
	cvta.to.global.u64 	%rd3, %rd2;
	shl.b32 	%r41, %r6, 1;
	mul.wide.u32 	%rd4, %r41, 4;
	add.s64 	%rd5, %rd3, %rd4;
	ld.global.u32 	%r42, [%rd5+4];
	cvt.rn.f32.s32 	%f18, %r42;
	mul.f32 	%f19, %f18, 0f447A0000;
	ld.global.u32 	%r43, [%rd5];
	sub.s32 	%r44, %r43, %r3;
	abs.s32 	%r45, %r44;
	add.s32 	%r46, %r45, 1;
	cvt.rn.f32.u32 	%f20, %r46;
	sqrt.rn.f32 	%f21, %f20;
	cvt.rn.f32.s32 	%f1, %r32;
	div.rn.f32 	%f22, %f19, %f1;
	div.rn.f32 	%f87, %f22, %f21;
	mov.f32 	%f23, 0f3A83126F;
	div.rn.f32 	%f24, %f23, %f1;
	setp.ge.f32 	%p4, %f87, %f24;
	@%p4 bra 	$L__BB0_3;
	mov.f32 	%f25, 0fBA83126F;
	div.rn.f32 	%f26, %f25, %f1;
	setp.le.f32 	%p5, %f87, %f26;
	selp.f32 	%f87, %f87, 0f00000000, %p5;
$L__BB0_3:
	st.shared.f32 	[%r8], %f87;
	bar.sync 	0;
	setp.ne.s32 	%p6, %r5, 0;
	@%p6 bra 	$L__BB0_17;
	shl.b32 	%r9, %r1, 7;
	and.b32  	%r10, %r4, 15;
	setp.lt.u32 	%p7, %r4, 16;
	mov.f32 	%f96, 0f00000000;
	mov.b32 	%r65, 0;
	@%p7 bra 	$L__BB0_7;
	and.b32  	%r65, %r4, 2032;
	and.b32  	%r48, %r4, -16;
	neg.s32 	%r63, %r48;
	add.s32 	%r50, %r9, %r37;
	add.s32 	%r52, %r50, %r38;
	add.s32 	%r62, %r52, 32;
	mov.f32 	%f96, 0f00000000;
$L__BB0_6:
	.pragma "nounroll";
	ld.shared.f32 	%f30, [%r62+-32];
	add.f32 	%f31, %f96, %f30;
	ld.shared.f32 	%f32, [%r62+-28];
	add.f32 	%f33, %f31, %f32;
	ld.shared.f32 	%f34, [%r62+-24];
	add.f32 	%f35, %f33, %f34;
	ld.shared.f32 	%f36, [%r62+-20];
	add.f32 	%f37, %f35, %f36;
	ld.shared.f32 	%f38, [%r62+-16];
	add.f32 	%f39, %f37, %f38;
	ld.shared.f32 	%f40, [%r62+-12];
	add.f32 	%f41, %f39, %f40;
	ld.shared.f32 	%f42, [%r62+-8];
	add.f32 	%f43, %f41, %f42;
	ld.shared.f32 	%f44, [%r62+-4];
	add.f32 	%f45, %f43, %f44;
	ld.shared.f32 	%f46, [%r62];
	add.f32 	%f47, %f45, %f46;
	ld.shared.f32 	%f48, [%r62+4];
	add.f32 	%f49, %f47, %f48;
	ld.shared.f32 	%f50, [%r62+8];
	add.f32 	%f51, %f49, %f50;
	ld.shared.f32 	%f52, [%r62+12];
	add.f32 	%f53, %f51, %f52;
	ld.shared.f32 	%f54, [%r62+16];
	add.f32 	%f55, %f53, %f54;
	ld.shared.f32 	%f56, [%r62+20];
	add.f32 	%f57, %f55, %f56;
	ld.shared.f32 	%f58, [%r62+24];
	add.f32 	%f59, %f57, %f58;
	ld.shared.f32 	%f60, [%r62+28];
	add.f32 	%f96, %f59, %f60;
	add.s32 	%r63, %r63, 16;
	add.s32 	%r62, %r62, 64;
	setp.ne.s32 	%p8, %r63, 0;
	@%p8 bra 	$L__BB0_6;
$L__BB0_7:
	setp.eq.s32 	%p9, %r10, 0;
	@%p9 bra 	$L__BB0_16;
	add.s32 	%r19, %r7, %r9;
	and.b32  	%r20, %r4, 7;
	setp.lt.u32 	%p10, %r10, 8;
	@%p10 bra 	$L__BB0_10;
	shl.b32 	%r53, %r65, 2;
	add.s32 	%r54, %r19, %r53;
	ld.shared.f32 	%f62, [%r54];
	add.f32 	%f63, %f96, %f62;
	ld.shared.f32 	%f64, [%r54+4];
	add.f32 	%f65, %f63, %f64;
	ld.shared.f32 	%f66, [%r54+8];
	add.f32 	%f67, %f65, %f66;
	ld.shared.f32 	%f68, [%r54+12];
	add.f32 	%f69, %f67, %f68;
	ld.shared.f32 	%f70, [%r54+16];
	add.f32 	%f71, %f69, %f70;
	ld.shared.f32 	%f72, [%r54+20];
	add.f32 	%f73, %f71, %f72;
	ld.shared.f32 	%f74, [%r54+24];
	add.f32 	%f75, %f73, %f74;
	ld.shared.f32 	%f76, [%r54+28];
	add.f32 	%f96, %f75, %f76;
	add.s32 	%r65, %r65, 8;
$L__BB0_10:
	setp.eq.s32 	%p11, %r20, 0;
	@%p11 bra 	$L__BB0_16;
	and.b32  	%r23, %r4, 3;
	setp.lt.u32 	%p12, %r20, 4;
	@%p12 bra 	$L__BB0_13;
	shl.b32 	%r55, %r65, 2;
	add.s32 	%r56, %r19, %r55;
	ld.shared.f32 	%f78, [%r56];
	add.f32 	%f79, %f96, %f78;
	ld.shared.f32 	%f80, [%r56+4];
	add.f32 	%f81, %f79, %f80;
	ld.shared.f32 	%f82, [%r56+8];
	add.f32 	%f83, %f81, %f82;
	ld.shared.f32 	%f84, [%r56+12];
	add.f32 	%f96, %f83, %f84;
	add.s32 	%r65, %r65, 4;
$L__BB0_13:
	setp.eq.s32 	%p13, %r23, 0;
	@%p13 bra 	$L__BB0_16;
	add.s32 	%r58, %r9, %r37;
	shl.b32 	%r59, %r65, 2;
	add.s32 	%r60, %r58, %r59;
	add.s32 	%r68, %r38, %r60;
	neg.s32 	%r67, %r23;
$L__BB0_15:
	.pragma "nounroll";
	ld.shared.f32 	%f85, [%r68];
	add.f32 	%f96, %f96, %f85;
	add.s32 	%r68, %r68, 4;
	add.s32 	%r67, %r67, 1;
	setp.ne.s32 	%p14, %r67, 0;
	@%p14 bra 	$L__BB0_15;
$L__BB0_16:
	cvta.to.global.u64 	%rd6, %rd1;
	mul.wide.s32 	%rd7, %r3, 4;
	add.s64 	%rd8, %rd6, %rd7;
	atom.global.add.f32 	%f86, [%rd8], %f96;
$L__BB0_17:
	ret;

}
	// .globl	_Z10relaxationiiPf
.visible .entry _Z10relaxationiiPf(
	.param .u32 _Z10relaxationiiPf_param_0,
	.param .u32 _Z10relaxationiiPf_param_1,
	.param .u64 .ptr .align 1 _Z10relaxationiiPf_param_2
)
{
	.reg .pred 	%p<3>;
	.reg .b32 	%r<15>;
	.reg .b32 	%f<10>;
	.reg .b64 	%rd<7>;
	// demoted variable
	.shared .align 4 .b8 _ZZ10relaxationiiPfE10layer_copy[136];
	ld.param.u32 	%r6, [_Z10relaxationiiPf_param_1];
	ld.param.u64 	%rd3, [_Z10relaxationiiPf_param_2];
	cvta.to.global.u64 	%rd1, %rd3;
	mov.u32 	%r7, %ctaid.x;
	mov.u32 	%r1, %ntid.x;
	mul.lo.s32 	%r2, %r7, %r1;
	mov.u32 	%r3, %tid.x;
	add.s32 	%r4, %r2, %r3;
	setp.ge.s32 	%p1, %r4, %r6;
	@%p1 bra 	$L__BB1_4;
	mul.wide.s32 	%rd4, %r4, 4;
	add.s64 	%rd2, %rd1, %rd4;
	ld.global.f32 	%f1, [%rd2];
	shl.b32 	%r8, %r3, 2;
	mov.u32 	%r9, _ZZ10relaxationiiPfE10layer_copy;
	add.s32 	%r5, %r9, %r8;
	st.shared.f32 	[%r5+4], %f1;
	setp.ne.s32 	%p2, %r3, 0;
	@%p2 bra 	$L__BB1_3;
	ld.global.f32 	%f2, [%rd2+-4];
	st.shared.f32 	[_ZZ10relaxationiiPfE10layer_copy], %f2;
	add.s32 	%r10, %r4, %r1;
	mul.wide.u32 	%rd5, %r10, 4;
	add.s64 	%rd6, %rd1, %rd5;
	ld.global.f32 	%f3, [%rd6];
	shl.b32 	%r11, %r1, 2;
	add.s32 	%r12, %r5, %r11;
	st.shared.f32 	[%r12+4], %f3;
$L__BB1_3:
	bar.sync 	0;
	shl.b32 	%r13, %r2, 2;
	add.s32 	%r14, %r5, %r13;
	ld.shared.f32 	%f4, [%r14+-4];
	ld.shared.f32 	%f5, [%r14];
	add.f32 	%f6, %f4, %f5;
	ld.shared.f32 	%f7, [%r14+4];
	add.f32 	%f8, %f6, %f7;
	div.rn.f32 	%f9, %f8, 0f40400000;
	st.global.f32 	[%rd2], %f9;
$L__BB1_4:
	ret;

}


// ===== COMPILED SASS (sm_100) =====

	.target	sm_100

	.elftype	@"ET_EXEC"


//--------------------- .note.nv.tkinfo           --------------------------
	.section	.note.nv.tkinfo,"",@"SHT_NOTE"
	.sectionflags	@"SHF_NOTE_NV_TKINFO"
	.tkinfo
        /*0018*/ 	.word	0x00000002
        /*0030*/ 	.string	""
        /*0030*/ 	.string	"ptxas"
        /*0030*/ 	.string	"Cuda compilation tools, release 13.0, V13.0.88"
        /*0030*/ 	.string	"Build cuda_13.0.r13.0/compiler.36424714_0"
        /*0030*/ 	.string	"-arch sm_100 -m 64 "



//--------------------- .note.nv.cuinfo           --------------------------
	.section	.note.nv.cuinfo,"",@"SHT_NOTE"
	.sectionflags	@"SHF_NOTE_NV_CUINFO"
        /*0018*/ 	.short	0x0002
        /*001a*/ 	.short	0x0064
        /*001c*/ 	.short	0x0082
	.zero		2


//--------------------- .nv.info                  --------------------------
	.section	.nv.info,"",@"SHT_CUDA_INFO"
	.align	4


	//----- nvinfo : EIATTR_REGCOUNT
	.align		4
        /*0000*/ 	.byte	0x04, 0x2f
        /*0002*/ 	.short	(.L_1 - .L_0)
	.align		4
.L_0:
        /*0004*/ 	.word	index@(_Z11bombardmentiiPfPi)
        /*0008*/ 	.word	0x0000001d


	//----- nvinfo : EIATTR_FRAME_SIZE
	.align		4
.L_1:
        /*000c*/ 	.byte	0x04, 0x11
        /*000e*/ 	.short	(.L_3 - .L_2)
	.align		4
.L_2:
        /*0010*/ 	.word	index@($__internal_2_$__cuda_sm3x_div_rn_noftz_f32_slowpath)
        /*0014*/ 	.word	0x00000000


	//----- nvinfo : EIATTR_FRAME_SIZE
	.align		4
.L_3:
        /*0018*/ 	.byte	0x04, 0x11
        /*001a*/ 	.short	(.L_5 - .L_4)
	.align		4
.L_4:
        /*001c*/ 	.word	index@($__internal_1_$__cuda_sm20_sqrt_rn_f32_slowpath)
        /*0020*/ 	.word	0x00000000


	//----- nvinfo : EIATTR_FRAME_SIZE
	.align		4
.L_5:
        /*0024*/ 	.byte	0x04, 0x11
        /*0026*/ 	.short	(.L_7 - .L_6)
	.align		4
.L_6:
        /*0028*/ 	.word	index@(_Z11bombardmentiiPfPi)
        /*002c*/ 	.word	0x00000000


	//----- nvinfo : EIATTR_REGCOUNT
	.align		4
.L_7:
        /*0030*/ 	.byte	0x04, 0x2f
        /*0032*/ 	.short	(.L_9 - .L_8)
	.align		4
.L_8:
        /*0034*/ 	.word	index@(_Z10relaxationiiPf)
        /*0038*/ 	.word	0x00000010


	//----- nvinfo : EIATTR_FRAME_SIZE
	.align		4
.L_9:
        /*003c*/ 	.byte	0x04, 0x11
        /*003e*/ 	.short	(.L_11 - .L_10)
	.align		4
.L_10:
        /*0040*/ 	.word	index@($__internal_0_$__cuda_sm3x_div_rn_noftz_f32_slowpath)
        /*0044*/ 	.word	0x00000000


	//----- nvinfo : EIATTR_FRAME_SIZE
	.align		4
.L_11:
        /*0048*/ 	.byte	0x04, 0x11
        /*004a*/ 	.short	(.L_13 - .L_12)
	.align		4
.L_12:
        /*004c*/ 	.word	index@(_Z10relaxationiiPf)
        /*0050*/ 	.word	0x00000000


	//----- nvinfo : EIATTR_MIN_STACK_SIZE
	.align		4
.L_13:
        /*0054*/ 	.byte	0x04, 0x12
        /*0056*/ 	.short	(.L_15 - .L_14)
	.align		4
.L_14:
        /*0058*/ 	.word	index@(_Z10relaxationiiPf)
        /*005c*/ 	.word	0x00000000


	//----- nvinfo : EIATTR_MIN_STACK_SIZE
	.align		4
.L_15:
        /*0060*/ 	.byte	0x04, 0x12
        /*0062*/ 	.short	(.L_17 - .L_16)
	.align		4
.L_16:
        /*0064*/ 	.word	index@(_Z11bombardmentiiPfPi)
        /*0068*/ 	.word	0x00000000
.L_17:


//--------------------- .nv.compat                --------------------------
	.section	.nv.compat,"",@"SHT_CUDA_COMPAT_INFO"
	.align	4
        /*0000*/ 	.byte	0x02, 0x09, 0x00, 0x00, 0x02, 0x02, 0x01, 0x00, 0x02, 0x05, 0x05, 0x00, 0x03, 0x07, 0x01, 0x01
        /*0010*/ 	.byte	0x02, 0x03, 0x00, 0x00, 0x02, 0x06, 0x01, 0x00, 0x04, 0x0b, 0x08, 0x00, 0x01, 0x00, 0x00, 0x00
        /*0020*/ 	.byte	0x00, 0x00, 0x00, 0x00


//--------------------- .nv.info._Z10relaxationiiPf --------------------------
	.section	.nv.info._Z10relaxationiiPf,"",@"SHT_CUDA_INFO"
	.sectionflags	@""
	.align	4


	//----- nvinfo : EIATTR_CUDA_API_VERSION
	.align		4
        /*0000*/ 	.byte	0x04, 0x37
        /*0002*/ 	.short	(.L_19 - .L_18)
.L_18:
        /*0004*/ 	.word	0x00000082


	//----- nvinfo : EIATTR_KPARAM_INFO
	.align		4
.L_19:
        /*0008*/ 	.byte	0x04, 0x17
        /*000a*/ 	.short	(.L_21 - .L_20)
.L_20:
        /*000c*/ 	.word	0x00000000
        /*0010*/ 	.short	0x0002
        /*0012*/ 	.short	0x0008
        /*0014*/ 	.byte	0x00, 0xf5, 0x21, 0x00


	//----- nvinfo : EIATTR_KPARAM_INFO
	.align		4
.L_21:
        /*0018*/ 	.byte	0x04, 0x17
        /*001a*/ 	.short	(.L_23 - .L_22)
.L_22:
        /*001c*/ 	.word	0x00000000
        /*0020*/ 	.short	0x0001
        /*0022*/ 	.short	0x0004
        /*0024*/ 	.byte	0x00, 0xf0, 0x11, 0x00


	//----- nvinfo : EIATTR_KPARAM_INFO
	.align		4
.L_23:
        /*0028*/ 	.byte	0x04, 0x17
        /*002a*/ 	.short	(.L_25 - .L_24)
.L_24:
        /*002c*/ 	.word	0x00000000
        /*0030*/ 	.short	0x0000
        /*0032*/ 	.short	0x0000
        /*0034*/ 	.byte	0x00, 0xf0, 0x11, 0x00


	//----- nvinfo : EIATTR_SPARSE_MMA_MASK
	.align		4
.L_25:
        /*0038*/ 	.byte	0x03, 0x50
        /*003a*/ 	.short	0x0000


	//----- nvinfo : EIATTR_MAXREG_COUNT
	.align		4
        /*003c*/ 	.byte	0x03, 0x1b
        /*003e*/ 	.short	0x00ff


	//----- nvinfo : EIATTR_NUM_BARRIERS
	.align		4
        /*0040*/ 	.byte	0x02, 0x4c
        /*0042*/ 	.byte	0x01
	.zero		1


	//----- nvinfo : EIATTR_MERCURY_ISA_VERSION
	.align		4
        /*0044*/ 	.byte	0x03, 0x5f
        /*0046*/ 	.short	0x0101


	//----- nvinfo : EIATTR_VRC_CTA_INIT_COUNT
	.align		4
        /*0048*/ 	.byte	0x02, 0x4a
	.zero		1
	.zero		1


	//----- nvinfo : EIATTR_EXIT_INSTR_OFFSETS
	.align		4
        /*004c*/ 	.byte	0x04, 0x1c
        /*004e*/ 	.short	(.L_27 - .L_26)


	//   ....[0]....
.L_26:
        /*0050*/ 	.word	0x00000080


	//   ....[1]....
        /*0054*/ 	.word	0x00000300


	//----- nvinfo : EIATTR_CRS_STACK_SIZE
	.align		4
.L_27:
        /*0058*/ 	.byte	0x04, 0x1e
        /*005a*/ 	.short	(.L_29 - .L_28)
.L_28:
        /*005c*/ 	.word	0x00000000


	//----- nvinfo : EIATTR_CBANK_PARAM_SIZE
	.align		4
.L_29:
        /*0060*/ 	.byte	0x03, 0x19
        /*0062*/ 	.short	0x0010


	//----- nvinfo : EIATTR_PARAM_CBANK
	.align		4
        /*0064*/ 	.byte	0x04, 0x0a
        /*0066*/ 	.short	(.L_31 - .L_30)
	.align		4
.L_30:
        /*0068*/ 	.word	index@(.nv.constant0._Z10relaxationiiPf)
        /*006c*/ 	.short	0x0380
        /*006e*/ 	.short	0x0010


	//----- nvinfo : EIATTR_SW_WAR
	.align		4
.L_31:
        /*0070*/ 	.byte	0x04, 0x36
        /*0072*/ 	.short	(.L_33 - .L_32)
.L_32:
        /*0074*/ 	.word	0x00000008
.L_33:


//--------------------- .nv.info._Z11bombardmentiiPfPi --------------------------
	.section	.nv.info._Z11bombardmentiiPfPi,"",@"SHT_CUDA_INFO"
	.sectionflags	@""
	.align	4


	//----- nvinfo : EIATTR_CUDA_API_VERSION
	.align		4
        /*0000*/ 	.byte	0x04, 0x37
        /*0002*/ 	.short	(.L_35 - .L_34)
.L_34:
        /*0004*/ 	.word	0x00000082


	//----- nvinfo : EIATTR_KPARAM_INFO
	.align		4
.L_35:
        /*0008*/ 	.byte	0x04, 0x17
        /*000a*/ 	.short	(.L_37 - .L_36)
.L_36:
        /*000c*/ 	.word	0x00000000
        /*0010*/ 	.short	0x0003
        /*0012*/ 	.short	0x0010
        /*0014*/ 	.byte	0x00, 0xf5, 0x21, 0x00


	//----- nvinfo : EIATTR_KPARAM_INFO
	.align		4
.L_37:
        /*0018*/ 	.byte	0x04, 0x17
        /*001a*/ 	.short	(.L_39 - .L_38)
.L_38:
        /*001c*/ 	.word	0x00000000
        /*0020*/ 	.short	0x0002
        /*0022*/ 	.short	0x0008
        /*0024*/ 	.byte	0x00, 0xf5, 0x21, 0x00


	//----- nvinfo : EIATTR_KPARAM_INFO
	.align		4
.L_39:
        /*0028*/ 	.byte	0x04, 0x17
        /*002a*/ 	.short	(.L_41 - .L_40)
.L_40:
        /*002c*/ 	.word	0x00000000
        /*0030*/ 	.short	0x0001
        /*0032*/ 	.short	0x0004
        /*0034*/ 	.byte	0x00, 0xf0, 0x11, 0x00


	//----- nvinfo : EIATTR_KPARAM_INFO
	.align		4
.L_41:
        /*0038*/ 	.byte	0x04, 0x17
        /*003a*/ 	.short	(.L_43 - .L_42)
.L_42:
        /*003c*/ 	.word	0x00000000
        /*0040*/ 	.short	0x0000
        /*0042*/ 	.short	0x0000
        /*0044*/ 	.byte	0x00, 0xf0, 0x11, 0x00


	//----- nvinfo : EIATTR_SPARSE_MMA_MASK
	.align		4
.L_43:
        /*0048*/ 	.byte	0x03, 0x50
        /*004a*/ 	.short	0x0000


	//----- nvinfo : EIATTR_MAXREG_COUNT
	.align		4
        /*004c*/ 	.byte	0x03, 0x1b
        /*004e*/ 	.short	0x00ff


	//----- nvinfo : EIATTR_NUM_BARRIERS
	.align		4
        /*0050*/ 	.byte	0x02, 0x4c
        /*0052*/ 	.byte	0x01
	.zero		1


	//----- nvinfo : EIATTR_MERCURY_ISA_VERSION
	.align		4
        /*0054*/ 	.byte	0x03, 0x5f
        /*0056*/ 	.short	0x0101


	//----- nvinfo : EIATTR_VRC_CTA_INIT_COUNT
	.align		4
        /*0058*/ 	.byte	0x02, 0x4a
	.zero		1
	.zero		1


	//----- nvinfo : EIATTR_EXIT_INSTR_OFFSETS
	.align		4
        /*005c*/ 	.byte	0x04, 0x1c
        /*005e*/ 	.short	(.L_45 - .L_44)


	//   ....[0]....
.L_44:
        /*0060*/ 	.word	0x00000130


	//   ....[1]....
        /*0064*/ 	.word	0x00000750


	//   ....[2]....
        /*0068*/ 	.word	0x00000c60


	//----- nvinfo : EIATTR_CRS_STACK_SIZE
	.align		4
.L_45:
        /*006c*/ 	.byte	0x04, 0x1e
        /*006e*/ 	.short	(.L_47 - .L_46)
.L_46:
        /*0070*/ 	.word	0x00000000


	//----- nvinfo : EIATTR_CBANK_PARAM_SIZE
	.align		4
.L_47:
        /*0074*/ 	.byte	0x03, 0x19
        /*0076*/ 	.short	0x0018


	//----- nvinfo : EIATTR_PARAM_CBANK
	.align		4
        /*0078*/ 	.byte	0x04, 0x0a
        /*007a*/ 	.short	(.L_49 - .L_48)
	.align		4
.L_48:
        /*007c*/ 	.word	index@(.nv.constant0._Z11bombardmentiiPfPi)
        /*0080*/ 	.short	0x0380
        /*0082*/ 	.short	0x0018


	//----- nvinfo : EIATTR_SW_WAR
	.align		4
.L_49:
        /*0084*/ 	.byte	0x04, 0x36
        /*0086*/ 	.short	(.L_51 - .L_50)
.L_50:
        /*0088*/ 	.word	0x00000008
.L_51:


//--------------------- .nv.callgraph             --------------------------
	.section	.nv.callgraph,"",@"SHT_CUDA_CALLGRAPH"
	.align	4
	.sectionentsize	8
	.align		4
        /*0000*/ 	.word	0x00000000
	.align		4
        /*0004*/ 	.word	0xffffffff
	.align		4
        /*0008*/ 	.word	0x00000000
	.align		4
        /*000c*/ 	.word	0xfffffffe
	.align		4
        /*0010*/ 	.word	0x00000000
	.align		4
        /*0014*/ 	.word	0xfffffffd
	.align		4
        /*0018*/ 	.word	0x00000000
	.align		4
        /*001c*/ 	.word	0xfffffffc


//--------------------- .text._Z10relaxationiiPf  --------------------------
	.section	.text._Z10relaxationiiPf,"ax",@progbits
	.align	128
        .global         _Z10relaxationiiPf
        .type           _Z10relaxationiiPf,@function
        .size           _Z10relaxationiiPf,(.L_x_45 - _Z10relaxationiiPf)
        .other          _Z10relaxationiiPf,@"STO_CUDA_ENTRY STV_DEFAULT"
_Z10relaxationiiPf:
.text._Z10relaxationiiPf:
[----:B------:R-:W-:Y:S01]  /*0000*/  LDC R1, c[0x0][0x37c] ;  /* 0x0000df00ff017b82 */ /* 0x000fe20000000800 */
[----:B------:R-:W0:Y:S07]  /*0010*/  S2R R9, SR_TID.X ;  /* 0x0000000000097919 */ /* 0x000e2e0000002100 */
[----:B------:R-:W1:Y:S01]  /*0020*/  S2UR UR4, SR_CTAID.X ;  /* 0x00000000000479c3 */ /* 0x000e620000002500 */
[----:B------:R-:W2:Y:S07]  /*0030*/  LDCU UR5, c[0x0][0x384] ;  /* 0x00007080ff0577ac */ /* 0x000eae0008000800 */
[----:B------:R-:W1:Y:S02]  /*0040*/  LDC R10, c[0x0][0x360] ;  /* 0x0000d800ff0a7b82 */ /* 0x000e640000000800 */
[----:B-1----:R-:W-:-:S04]  /*0050*/  IMAD R0, R10, UR4, RZ ;  /* 0x000000040a007c24 */ /* 0x002fc8000f8e02ff */
[----:B0-----:R-:W-:-:S05]  /*0060*/  IMAD.IADD R3, R0, 0x1, R9 ;  /* 0x0000000100037824 */ /* 0x001fca00078e0209 */
[----:B--2---:R-:W-:-:S13]  /*0070*/  ISETP.GE.AND P0, PT, R3, UR5, PT ;  /* 0x0000000503007c0c */ /* 0x004fda000bf06270 */
[----:B------:R-:W-:Y:S05]  /*0080*/  @P0 EXIT ;  /* 0x000000000000094d */ /* 0x000fea0003800000 */
[----:B------:R-:W0:Y:S01]  /*0090*/  LDC.64 R4, c[0x0][0x388] ;  /* 0x0000e200ff047b82 */ /* 0x000e220000000a00 */
[----:B------:R-:W-:Y:S01]  /*00a0*/  ISETP.NE.AND P0, PT, R9, RZ, PT ;  /* 0x000000ff0900720c */ /* 0x000fe20003f05270 */
[----:B------:R-:W1:-:S12]  /*00b0*/  LDCU.64 UR6, c[0x0][0x358] ;  /* 0x00006b00ff0677ac */ /* 0x000e580008000a00 */
[C---:B------:R-:W-:Y:S02]  /*00c0*/  @!P0 IMAD.IADD R7, R3.reuse, 0x1, R10 ;  /* 0x0000000103078824 */ /* 0x040fe400078e020a */
[----:B0-----:R-:W-:-:S04]  /*00d0*/  IMAD.WIDE R2, R3, 0x4, R4 ;  /* 0x0000000403027825 */ /* 0x001fc800078e0204 */
[----:B------:R-:W-:Y:S01]  /*00e0*/  @!P0 IMAD.WIDE.U32 R4, R7, 0x4, R4 ;  /* 0x0000000407048825 */ /* 0x000fe200078e0004 */
[----:B-1----:R-:W2:Y:S04]  /*00f0*/  LDG.E R6, desc[UR6][R2.64] ;  /* 0x0000000602067981 */ /* 0x002ea8000c1e1900 */
[----:B------:R-:W3:Y:S04]  /*0100*/  @!P0 LDG.E R8, desc[UR6][R2.64+-0x4] ;  /* 0xfffffc0602088981 */ /* 0x000ee8000c1e1900 */
[----:B------:R-:W4:Y:S01]  /*0110*/  @!P0 LDG.E R4, desc[UR6][R4.64] ;  /* 0x0000000604048981 */ /* 0x000f22000c1e1900 */
[----:B------:R-:W0:Y:S01]  /*0120*/  S2UR UR5, SR_CgaCtaId ;  /* 0x00000000000579c3 */ /* 0x000e220000008800 */
[----:B------:R-:W-:Y:S01]  /*0130*/  UMOV UR4, 0x400 ;  /* 0x0000040000047882 */ /* 0x000fe20000000000 */
[----:B------:R-:W-:Y:S01]  /*0140*/  IMAD.MOV.U32 R12, RZ, RZ, 0x3eaaaaab ;  /* 0x3eaaaaabff0c7424 */ /* 0x000fe200078e00ff */
[----:B------:R-:W-:Y:S01]  /*0150*/  BSSY.RECONVERGENT B1, `(.L_x_0) ;  /* 0x0000019000017945 */ /* 0x000fe20003800200 */
[----:B------:R-:W-:Y:S01]  /*0160*/  IMAD.MOV.U32 R13, RZ, RZ, 0x40400000 ;  /* 0x40400000ff0d7424 */ /* 0x000fe200078e00ff */
[----:B0-----:R-:W-:-:S06]  /*0170*/  ULEA UR4, UR5, UR4, 0x18 ;  /* 0x0000000405047291 */ /* 0x001fcc000f8ec0ff */
[----:B------:R-:W-:-:S05]  /*0180*/  LEA R7, R9, UR4, 0x2 ;  /* 0x0000000409077c11 */ /* 0x000fca000f8e10ff */
[--C-:B------:R-:W-:Y:S02]  /*0190*/  @!P0 IMAD R9, R10, 0x4, R7.reuse ;  /* 0x000000040a098824 */ /* 0x100fe400078e0207 */
[----:B------:R-:W-:Y:S01]  /*01a0*/  IMAD R10, R0, 0x4, R7 ;  /* 0x00000004000a7824 */ /* 0x000fe200078e0207 */
[----:B--2---:R-:W-:Y:S04]  /*01b0*/  STS [R7+0x4], R6 ;  /* 0x0000040607007388 */ /* 0x004fe80000000800 */
[----:B---3--:R-:W-:Y:S04]  /*01c0*/  @!P0 STS [UR4], R8 ;  /* 0x00000008ff008988 */ /* 0x008fe80008000804 */
[----:B----4-:R-:W-:Y:S01]  /*01d0*/  @!P0 STS [R9+0x4], R4 ;  /* 0x0000040409008388 */ /* 0x010fe20000000800 */
[----:B------:R-:W-:Y:S06]  /*01e0*/  BAR.SYNC.DEFER_BLOCKING 0x0 ;  /* 0x0000000000007b1d */ /* 0x000fec0000010000 */
[----:B------:R-:W-:Y:S04]  /*01f0*/  LDS R0, [R10+-0x4] ;  /* 0xfffffc000a007984 */ /* 0x000fe80000000800 */
[----:B------:R-:W0:Y:S04]  /*0200*/  LDS R5, [R10] ;  /* 0x000000000a057984 */ /* 0x000e280000000800 */
[----:B------:R-:W1:Y:S01]  /*0210*/  LDS R11, [R10+0x4] ;  /* 0x000004000a0b7984 */ /* 0x000e620000000800 */
[----:B0-----:R-:W-:Y:S01]  /*0220*/  FADD R0, R0, R5 ;  /* 0x0000000500007221 */ /* 0x001fe20000000000 */
[----:B------:R-:W-:-:S03]  /*0230*/  FFMA R5, R12, -R13, 1 ;  /* 0x3f8000000c057423 */ /* 0x000fc6000000080d */
[----:B-1----:R-:W-:Y:S01]  /*0240*/  FADD R0, R0, R11 ;  /* 0x0000000b00007221 */ /* 0x002fe20000000000 */
[----:B------:R-:W-:-:S03]  /*0250*/  FFMA R5, R5, R12, 0.3333333432674407959 ;  /* 0x3eaaaaab05057423 */ /* 0x000fc6000000000c */
[----:B------:R-:W0:Y:S01]  /*0260*/  FCHK P0, R0, 3 ;  /* 0x4040000000007902 */ /* 0x000e220000000000 */
[----:B------:R-:W-:-:S04]  /*0270*/  FFMA R4, R0, R5, RZ ;  /* 0x0000000500047223 */ /* 0x000fc800000000ff */
[----:B------:R-:W-:-:S04]  /*0280*/  FFMA R6, R4, -3, R0 ;  /* 0xc040000004067823 */ /* 0x000fc80000000000 */
[----:B------:R-:W-:Y:S01]  /*0290*/  FFMA R5, R5, R6, R4 ;  /* 0x0000000605057223 */ /* 0x000fe20000000004 */
[----:B0-----:R-:W-:Y:S06]  /*02a0*/  @!P0 BRA `(.L_x_1) ;  /* 0x00000000000c8947 */ /* 0x001fec0003800000 */
[----:B------:R-:W-:-:S07]  /*02b0*/  MOV R4, 0x2d0 ;  /* 0x000002d000047802 */ /* 0x000fce0000000f00 */
[----:B------:R-:W-:Y:S05]  /*02c0*/  CALL.REL.NOINC `($__internal_0_$__cuda_sm3x_div_rn_noftz_f32_slowpath) ;  /* 0x0000000000107944 */ /* 0x000fea0003c00000 */
[----:B------:R-:W-:-:S07]  /*02d0*/  IMAD.MOV.U32 R5, RZ, RZ, R6 ;  /* 0x000000ffff057224 */ /* 0x000fce00078e0006 */
.L_x_1:
[----:B------:R-:W-:Y:S05]  /*02e0*/  BSYNC.RECONVERGENT B1 ;  /* 0x0000000000017941 */ /* 0x000fea0003800200 */
.L_x_0:
[----:B------:R-:W-:Y:S01]  /*02f0*/  STG.E desc[UR6][R2.64], R5 ;  /* 0x0000000502007986 */ /* 0x000fe2000c101906 */
[----:B------:R-:W-:Y:S05]  /*0300*/  EXIT ;  /* 0x000000000000794d */ /* 0x000fea0003800000 */
        .weak           $__internal_0_$__cuda_sm3x_div_rn_noftz_f32_slowpath
        .type           $__internal_0_$__cuda_sm3x_div_rn_noftz_f32_slowpath,@function
        .size           $__internal_0_$__cuda_sm3x_div_rn_noftz_f32_slowpath,(.L_x_45 - $__internal_0_$__cuda_sm3x_div_rn_noftz_f32_slowpath)
$__internal_0_$__cuda_sm3x_div_rn_noftz_f32_slowpath:
[--C-:B------:R-:W-:Y:S01]  /*0310*/  SHF.R.U32.HI R5, RZ, 0x17, R0.reuse ;  /* 0x00000017ff057819 */ /* 0x100fe20000011600 */
[----:B------:R-:W-:Y:S04]  /*0320*/  BSSY.RECONVERGENT B0, `(.L_x_2) ;  /* 0x000005c000007945 */ /* 0x000fe80003800200 */
[----:B------:R-:W-:Y:S01]  /*0330*/  BSSY.RELIABLE B2, `(.L_x_3) ;  /* 0x000001a000027945 */ /* 0x000fe20003800100 */
[----:B------:R-:W-:Y:S01]  /*0340*/  IMAD.MOV.U32 R6, RZ, RZ, R0 ;  /* 0x000000ffff067224 */ /* 0x000fe200078e0000 */
[----:B------:R-:W-:-:S04]  /*0350*/  LOP3.LUT R5, R5, 0xff, RZ, 0xc0, !PT ;  /* 0x000000ff05057812 */ /* 0x000fc800078ec0ff */
[----:B------:R-:W-:-:S04]  /*0360*/  IADD3 R8, PT, PT, R5, -0x1, RZ ;  /* 0xffffffff05087810 */ /* 0x000fc80007ffe0ff */
[----:B------:R-:W-:-:S13]  /*0370*/  ISETP.GT.U32.OR P0, PT, R8, 0xfd, !PT ;  /* 0x000000fd0800780c */ /* 0x000fda0007f04470 */
[----:B------:R-:W-:Y:S01]  /*0380*/  @!P0 IMAD.MOV.U32 R7, RZ, RZ, RZ ;  /* 0x000000ffff078224 */ /* 0x000fe200078e00ff */
[----:B------:R-:W-:Y:S06]  /*0390*/  @!P0 BRA `(.L_x_4) ;  /* 0x00000000004c8947 */ /* 0x000fec0003800000 */
[----:B------:R-:W-:-:S13]  /*03a0*/  FSETP.GTU.FTZ.AND P0, PT, |R0|, +INF , PT ;  /* 0x7f8000000000780b */ /* 0x000fda0003f1c200 */
[----:B------:R-:W-:Y:S05]  /*03b0*/  @P0 BREAK.RELIABLE B2 ;  /* 0x0000000000020942 */ /* 0x000fea0003800100 */
[----:B------:R-:W-:Y:S05]  /*03c0*/  @P0 BRA `(.L_x_5) ;  /* 0x0000000400400947 */ /* 0x000fea0003800000 */
[----:B------:R-:W-:-:S05]  /*03d0*/  IMAD.MOV.U32 R7, RZ, RZ, 0x40400000 ;  /* 0x40400000ff077424 */ /* 0x000fca00078e00ff */
[----:B------:R-:W-:-:S13]  /*03e0*/  LOP3.LUT P0, RZ, R7, 0x7fffffff, R6, 0xc8, !PT ;  /* 0x7fffffff07ff7812 */ /* 0x000fda000780c806 */
[----:B------:R-:W-:Y:S05]  /*03f0*/  @!P0 BREAK.RELIABLE B2 ;  /* 0x0000000000028942 */ /* 0x000fea0003800100 */
[----:B------:R-:W-:Y:S05]  /*0400*/  @!P0 BRA `(.L_x_6) ;  /* 0x0000000400288947 */ /* 0x000fea0003800000 */
[----:B------:R-:W-:-:S13]  /*0410*/  LOP3.LUT P0, RZ, R6, 0x7fffffff, RZ, 0xc0, !PT ;  /* 0x7fffffff06ff7812 */ /* 0x000fda000780c0ff */
[----:B------:R-:W-:Y:S05]  /*0420*/  @!P0 BREAK.RELIABLE B2 ;  /* 0x0000000000028942 */ /* 0x000fea0003800100 */
[----:B------:R-:W-:Y:S05]  /*0430*/  @!P0 BRA `(.L_x_7) ;  /* 0x0000000400148947 */ /* 0x000fea0003800000 */
[----:B------:R-:W-:Y:S02]  /*0440*/  FSETP.NEU.FTZ.AND P0, PT, |R0|, +INF , PT ;  /* 0x7f8000000000780b */ /* 0x000fe40003f1d200 */
[----:B------:R-:W-:-:S04]  /*0450*/  LOP3.LUT P1, RZ, R7, 0x7fffffff, RZ, 0xc0, !PT ;  /* 0x7fffffff07ff7812 */ /* 0x000fc8000782c0ff */
[----:B------:R-:W-:-:S13]  /*0460*/  PLOP3.LUT P0, PT, P0, P1, PT, 0x2f, 0xf2 ;  /* 0x0000000000f2781c */ /* 0x000fda0000702577 */
[----:B------:R-:W-:Y:S05]  /*0470*/  @P0 BREAK.RELIABLE B2 ;  /* 0x0000000000020942 */ /* 0x000fea0003800100 */
[----:B------:R-:W-:Y:S05]  /*0480*/  @P0 BRA `(.L_x_8) ;  /* 0x0000000000f40947 */ /* 0x000fea0003800000 */
[----:B------:R-:W-:-:S13]  /*0490*/  ISETP.GE.AND P0, PT, R8, RZ, PT ;  /* 0x000000ff0800720c */ /* 0x000fda0003f06270 */
[----:B------:R-:W-:Y:S02]  /*04a0*/  @P0 IMAD.MOV.U32 R7, RZ, RZ, RZ ;  /* 0x000000ffff070224 */ /* 0x000fe400078e00ff */
[----:B------:R-:W-:Y:S01]  /*04b0*/  @!P0 FFMA R6, R0, 1.84467440737095516160e+19, RZ ;  /* 0x5f80000000068823 */ /* 0x000fe200000000ff */
[----:B------:R-:W-:-:S07]  /*04c0*/  @!P0 MOV R7, 0xffffffc0 ;  /* 0xffffffc000078802 */ /* 0x000fce0000000f00 */
.L_x_4:
[----:B------:R-:W-:Y:S05]  /*04d0*/  BSYNC.RELIABLE B2 ;  /* 0x0000000000027941 */ /* 0x000fea0003800100 */
.L_x_3:
[----:B------:R-:W-:Y:S01]  /*04e0*/  UMOV UR4, 0x40400000 ;  /* 0x4040000000047882 */ /* 0x000fe20000000000 */
[----:B------:R-:W-:Y:S01]  /*04f0*/  VIADD R5, R5, 0xffffff81 ;  /* 0xffffff8105057836 */ /* 0x000fe20000000000 */
[----:B------:R-:W-:Y:S01]  /*0500*/  UIADD3 UR4, UPT, UPT, UR4, -0x800000, URZ ;  /* 0xff80000004047890 */ /* 0x000fe2000fffe0ff */
[----:B------:R-:W-:Y:S02]  /*0510*/  BSSY.RECONVERGENT B2, `(.L_x_9) ;  /* 0x0000033000027945 */ /* 0x000fe40003800200 */
[----:B------:R-:W-:Y:S01]  /*0520*/  IMAD R0, R5, -0x800000, R6 ;  /* 0xff80000005007824 */ /* 0x000fe200078e0206 */
[----:B------:R-:W-:Y:S02]  /*0530*/  IADD3 R7, PT, PT, R7, -0x1, R5 ;  /* 0xffffffff07077810 */ /* 0x000fe40007ffe005 */
[----:B------:R-:W-:-:S03]  /*0540*/  FADD.FTZ R9, -RZ, -UR4 ;  /* 0x80000004ff097e21 */ /* 0x000fc60008010100 */
[----:B------:R-:W0:Y:S02]  /*0550*/  MUFU.RCP R8, UR4 ;  /* 0x0000000400087d08 */ /* 0x000e240008001000 */
[----:B0-----:R-:W-:-:S04]  /*0560*/  FFMA R11, R8, R9, 1 ;  /* 0x3f800000080b7423 */ /* 0x001fc80000000009 */
[----:B------:R-:W-:-:S04]  /*0570*/  FFMA R11, R8, R11, R8 ;  /* 0x0000000b080b7223 */ /* 0x000fc80000000008 */
[----:B------:R-:W-:-:S04]  /*0580*/  FFMA R6, R0, R11, RZ ;  /* 0x0000000b00067223 */ /* 0x000fc800000000ff */
[----:B------:R-:W-:-:S04]  /*0590*/  FFMA R8, R9, R6, R0 ;  /* 0x0000000609087223 */ /* 0x000fc80000000000 */
[----:B------:R-:W-:-:S04]  /*05a0*/  FFMA R8, R11, R8, R6 ;  /* 0x000000080b087223 */ /* 0x000fc80000000006 */
[----:B------:R-:W-:-:S04]  /*05b0*/  FFMA R9, R9, R8, R0 ;  /* 0x0000000809097223 */ /* 0x000fc80000000000 */
[----:B------:R-:W-:-:S05]  /*05c0*/  FFMA R6, R11, R9, R8 ;  /* 0x000000090b067223 */ /* 0x000fca0000000008 */
[----:B------:R-:W-:-:S04]  /*05d0*/  SHF.R.U32.HI R0, RZ, 0x17, R6 ;  /* 0x00000017ff007819 */ /* 0x000fc80000011606 */
[----:B------:R-:W-:-:S05]  /*05e0*/  LOP3.LUT R0, R0, 0xff, RZ, 0xc0, !PT ;  /* 0x000000ff00007812 */ /* 0x000fca00078ec0ff */
[----:B------:R-:W-:-:S04]  /*05f0*/  IMAD.IADD R10, R0, 0x1, R7 ;  /* 0x00000001000a7824 */ /* 0x000fc800078e0207 */
[----:B------:R-:W-:-:S05]  /*0600*/  VIADD R0, R10, 0xffffffff ;  /* 0xffffffff0a007836 */ /* 0x000fca0000000000 */
[----:B------:R-:W-:-:S13]  /*0610*/  ISETP.GE.U32.AND P0, PT, R0, 0xfe, PT ;  /* 0x000000fe0000780c */ /* 0x000fda0003f06070 */
[----:B------:R-:W-:Y:S05]  /*0620*/  @!P0 BRA `(.L_x_10) ;  /* 0x0000000000808947 */ /* 0x000fea0003800000 */
[----:B------:R-:W-:-:S13]  /*0630*/  ISETP.GT.AND P0, PT, R10, 0xfe, PT ;  /* 0x000000fe0a00780c */ /* 0x000fda0003f04270 */
[----:B------:R-:W-:Y:S05]  /*0640*/  @P0 BRA `(.L_x_11) ;  /* 0x00000000006c0947 */ /* 0x000fea0003800000 */
[----:B------:R-:W-:-:S13]  /*0650*/  ISETP.GE.AND P0, PT, R10, 0x1, PT ;  /* 0x000000010a00780c */ /* 0x000fda0003f06270 */
[----:B------:R-:W-:Y:S05]  /*0660*/  @P0 BRA `(.L_x_12) ;  /* 0x0000000000740947 */ /* 0x000fea0003800000 */
[----:B------:R-:W-:Y:S02]  /*0670*/  ISETP.GE.AND P0, PT, R10, -0x18, PT ;  /* 0xffffffe80a00780c */ /* 0x000fe40003f06270 */
[----:B------:R-:W-:-:S11]  /*0680*/  LOP3.LUT R6, R6, 0x80000000, RZ, 0xc0, !PT ;  /* 0x8000000006067812 */ /* 0x000fd600078ec0ff */
[----:B------:R-:W-:Y:S05]  /*0690*/  @!P0 BRA `(.L_x_12) ;  /* 0x0000000000688947 */ /* 0x000fea0003800000 */
[CCC-:B------:R-:W-:Y:S01]  /*06a0*/  FFMA.RZ R0, R11.reuse, R9.reuse, R8.reuse ;  /* 0x000000090b007223 */ /* 0x1c0fe2000000c008 */
[C---:B------:R-:W-:Y:S02]  /*06b0*/  ISETP.NE.AND P2, PT, R10.reuse, RZ, PT ;  /* 0x000000ff0a00720c */ /* 0x040fe40003f45270 */
[----:B------:R-:W-:Y:S02]  /*06c0*/  ISETP.NE.AND P1, PT, R10, RZ, PT ;  /* 0x000000ff0a00720c */ /* 0x000fe40003f25270 */
[----:B------:R-:W-:Y:S01]  /*06d0*/  LOP3.LUT R5, R0, 0x7fffff, RZ, 0xc0, !PT ;  /* 0x007fffff00057812 */ /* 0x000fe200078ec0ff */
[CCC-:B------:R-:W-:Y:S01]  /*06e0*/  FFMA.RP R0, R11.reuse, R9.reuse, R8.reuse ;  /* 0x000000090b007223 */ /* 0x1c0fe20000008008 */
[----:B------:R-:W-:Y:S01]  /*06f0*/  FFMA.RM R11, R11, R9, R8 ;  /* 0x000000090b0b7223 */ /* 0x000fe20000004008 */
[C---:B------:R-:W-:Y:S01]  /*0700*/  VIADD R8, R10.reuse, 0x20 ;  /* 0x000000200a087836 */ /* 0x040fe20000000000 */
[----:B------:R-:W-:Y:S02]  /*0710*/  LOP3.LUT R5, R5, 0x800000, RZ, 0xfc, !PT ;  /* 0x0080000005057812 */ /* 0x000fe400078efcff */
[----:B------:R-:W-:-:S02]  /*0720*/  IADD3 R7, PT, PT, -R10, RZ, RZ ;  /* 0x000000ff0a077210 */ /* 0x000fc40007ffe1ff */
[----:B------:R-:W-:Y:S02]  /*0730*/  SHF.L.U32 R8, R5, R8, RZ ;  /* 0x0000000805087219 */ /* 0x000fe400000006ff */
[----:B------:R-:W-:Y:S02]  /*0740*/  FSETP.NEU.FTZ.AND P0, PT, R0, R11, PT ;  /* 0x0000000b0000720b */ /* 0x000fe40003f1d000 */
[----:B------:R-:W-:Y:S02]  /*0750*/  SEL R0, R7, RZ, P2 ;  /* 0x000000ff07007207 */ /* 0x000fe40001000000 */
[----:B------:R-:W-:Y:S02]  /*0760*/  ISETP.NE.AND P1, PT, R8, RZ, P1 ;  /* 0x000000ff0800720c */ /* 0x000fe40000f25270 */
[----:B------:R-:W-:Y:S02]  /*0770*/  SHF.R.U32.HI R0, RZ, R0, R5 ;  /* 0x00000000ff007219 */ /* 0x000fe40000011605 */
[----:B------:R-:W-:-:S02]  /*0780*/  PLOP3.LUT P0, PT, P0, P1, PT, 0xf8, 0x8f ;  /* 0x00000000008f781c */ /* 0x000fc40000703f70 */
[----:B------:R-:W-:Y:S02]  /*0790*/  SHF.R.U32.HI R8, RZ, 0x1, R0 ;  /* 0x00000001ff087819 */ /* 0x000fe40000011600 */
[----:B------:R-:W-:-:S04]  /*07a0*/  SEL R5, RZ, 0x1, !P0 ;  /* 0x00000001ff057807 */ /* 0x000fc80004000000 */
[----:B------:R-:W-:-:S04]  /*07b0*/  LOP3.LUT R5, R5, 0x1, R8, 0xf8, !PT ;  /* 0x0000000105057812 */ /* 0x000fc800078ef808 */
[----:B------:R-:W-:-:S05]  /*07c0*/  LOP3.LUT R5, R5, R0, RZ, 0xc0, !PT ;  /* 0x0000000005057212 */ /* 0x000fca00078ec0ff */
[----:B------:R-:W-:-:S05]  /*07d0*/  IMAD.IADD R5, R8, 0x1, R5 ;  /* 0x0000000108057824 */ /* 0x000fca00078e0205 */
[----:B------:R-:W-:Y:S01]  /*07e0*/  LOP3.LUT R6, R5, R6, RZ, 0xfc, !PT ;  /* 0x0000000605067212 */ /* 0x000fe200078efcff */
[----:B------:R-:W-:Y:S06]  /*07f0*/  BRA `(.L_x_12) ;  /* 0x0000000000107947 */ /* 0x000fec0003800000 */
.L_x_11:
[----:B------:R-:W-:-:S04]  /*0800*/  LOP3.LUT R6, R6, 0x80000000, RZ, 0xc0, !PT ;  /* 0x8000000006067812 */ /* 0x000fc800078ec0ff */
[----:B------:R-:W-:Y:S01]  /*0810*/  LOP3.LUT R6, R6, 0x7f800000, RZ, 0xfc, !PT ;  /* 0x7f80000006067812 */ /* 0x000fe200078efcff */
[----:B------:R-:W-:Y:S06]  /*0820*/  BRA `(.L_x_12) ;  /* 0x0000000000047947 */ /* 0x000fec0003800000 */
.L_x_10:
[----:B------:R-:W-:-:S07]  /*0830*/  IMAD R6, R7, 0x800000, R6 ;  /* 0x0080000007067824 */ /* 0x000fce00078e0206 */
.L_x_12:
[----:B------:R-:W-:Y:S05]  /*0840*/  BSYNC.RECONVERGENT B2 ;  /* 0x0000000000027941 */ /* 0x000fea0003800200 */
.L_x_9:
[----:B------:R-:W-:Y:S05]  /*0850*/  BRA `(.L_x_13) ;  /* 0x0000000000207947 */ /* 0x000fea0003800000 */
.L_x_8:
[----:B------:R-:W-:-:S04]  /*0860*/  LOP3.LUT R6, R7, 0x80000000, R6, 0x48, !PT ;  /* 0x8000000007067812 */ /* 0x000fc800078e4806 */
[----:B------:R-:W-:Y:S01]  /*0870*/  LOP3.LUT R6, R6, 0x7f800000, RZ, 0xfc, !PT ;  /* 0x7f80000006067812 */ /* 0x000fe200078efcff */
[----:B------:R-:W-:Y:S06]  /*0880*/  BRA `(.L_x_13) ;  /* 0x0000000000147947 */ /* 0x000fec0003800000 */
.L_x_7:
[----:B------:R-:W-:Y:S01]  /*0890*/  LOP3.LUT R6, R7, 0x80000000, R6, 0x48, !PT ;  /* 0x8000000007067812 */ /* 0x000fe200078e4806 */
[----:B------:R-:W-:Y:S06]  /*08a0*/  BRA `(.L_x_13) ;  /* 0x00000000000c7947 */ /* 0x000fec0003800000 */
.L_x_6:
[----:B------:R-:W0:Y:S01]  /*08b0*/  MUFU.RSQ R6, -QNAN ;  /* 0xffc0000000067908 */ /* 0x000e220000001400 */
[----:B------:R-:W-:Y:S05]  /*08c0*/  BRA `(.L_x_13) ;  /* 0x0000000000047947 */ /* 0x000fea0003800000 */
.L_x_5:
[----:B------:R-:W-:-:S07]  /*08d0*/  FADD.FTZ R6, R0, 3 ;  /* 0x4040000000067421 */ /* 0x000fce0000010000 */
.L_x_13:
[----:B------:R-:W-:Y:S05]  /*08e0*/  BSYNC.RECONVERGENT B0 ;  /* 0x0000000000007941 */ /* 0x000fea0003800200 */
.L_x_2:
[----:B------:R-:W-:-:S04]  /*08f0*/  IMAD.MOV.U32 R5, RZ, RZ, 0x0 ;  /* 0x00000000ff057424 */ /* 0x000fc800078e00ff */
[----:B0-----:R-:W-:Y:S05]  /*0900*/  RET.REL.NODEC R4 `(_Z10relaxationiiPf) ;  /* 0xfffffff404bc7950 */ /* 0x001fea0003c3ffff */
.L_x_14:
[----:B------:R-:W-:-:S00]  /*0910*/  BRA `(.L_x_14) ;  /* 0xfffffffc00fc7947 */ /* 0x000fc0000383ffff */
[----:B------:R-:W-:-:S00]  /*0920*/  NOP ;  /* 0x0000000000007918 */ /* 0x000fc00000000000 */
        /* <DEDUP_REMOVED lines=13> */
.L_x_45:


//--------------------- .text._Z11bombardmentiiPfPi --------------------------
	.section	.text._Z11bombardmentiiPfPi,"ax",@progbits
	.align	128
        .global         _Z11bombardmentiiPfPi
        .type           _Z11bombardmentiiPfPi,@function
        .size           _Z11bombardmentiiPfPi,(.L_x_47 - _Z11bombardmentiiPfPi)
        .other          _Z11bombardmentiiPfPi,@"STO_CUDA_ENTRY STV_DEFAULT"
_Z11bombardmentiiPfPi:
.text._Z11bombardmentiiPfPi:
[----:B------:R-:W-:Y:S01]  /*0000*/  LDC R1, c[0x0][0x37c] ;  /* 0x0000df00ff017b82 */ /* 0x000fe20000000800 */
[----:B------:R-:W0:Y:S07]  /*0010*/  S2R R20, SR_TID.X ;  /* 0x0000000000147919 */ /* 0x000e2e0000002100 */
[----:B------:R-:W1:Y:S01]  /*0020*/  S2UR UR4, SR_CTAID.X ;  /* 0x00000000000479c3 */ /* 0x000e620000002500 */
[----:B------:R-:W2:Y:S01]  /*0030*/  LDCU.64 UR6, c[0x0][0x380] ;  /* 0x00007000ff0677ac */ /* 0x000ea20008000a00 */
[----:B------:R-:W-:Y:S01]  /*0040*/  MOV R3, 0x400 ;  /* 0x0000040000037802 */ /* 0x000fe20000000f00 */
[----:B------:R-:W3:Y:S01]  /*0050*/  S2R R7, SR_TID.Y ;  /* 0x0000000000077919 */ /* 0x000ee20000002200 */
[----:B------:R-:W4:Y:S04]  /*0060*/  S2R R4, SR_CgaCtaId ;  /* 0x0000000000047919 */ /* 0x000f280000008800 */
[----:B------:R-:W1:Y:S08]  /*0070*/  LDC R23, c[0x0][0x360] ;  /* 0x0000d800ff177b82 */ /* 0x000e700000000800 */
[----:B------:R-:W3:Y:S08]  /*0080*/  S2UR UR5, SR_CTAID.Y ;  /* 0x00000000000579c3 */ /* 0x000ef00000002600 */
[----:B------:R-:W3:Y:S01]  /*0090*/  LDC R0, c[0x0][0x364] ;  /* 0x0000d900ff007b82 */ /* 0x000ee20000000800 */
[----:B-1----:R-:W-:-:S04]  /*00a0*/  IMAD R23, R23, UR4, RZ ;  /* 0x0000000417177c24 */ /* 0x002fc8000f8e02ff */
[----:B0-----:R-:W-:Y:S01]  /*00b0*/  IMAD.IADD R2, R23, 0x1, R20 ;  /* 0x0000000117027824 */ /* 0x001fe200078e0214 */
[----:B----4-:R-:W-:-:S04]  /*00c0*/  LEA R3, R4, R3, 0x18 ;  /* 0x0000000304037211 */ /* 0x010fc800078ec0ff */
[----:B--2---:R-:W-:Y:S01]  /*00d0*/  ISETP.GE.AND P0, PT, R2, UR7, PT ;  /* 0x0000000702007c0c */ /* 0x004fe2000bf06270 */
[----:B------:R-:W-:Y:S02]  /*00e0*/  IMAD R22, R20, 0x80, R3 ;  /* 0x0000008014167824 */ /* 0x000fe400078e0203 */
[----:B---3--:R-:W-:-:S03]  /*00f0*/  IMAD R8, R0, UR5, R7 ;  /* 0x0000000500087c24 */ /* 0x008fc6000f8e0207 */
[----:B------:R-:W-:Y:S02]  /*0100*/  LEA R6, R7, R22, 0x2 ;  /* 0x0000001607067211 */ /* 0x000fe400078e10ff */
[----:B------:R-:W-:-:S03]  /*0110*/  ISETP.GE.OR P0, PT, R8, UR6, P0 ;  /* 0x0000000608007c0c */ /* 0x000fc60008706670 */
[----:B------:R0:W-:Y:S10]  /*0120*/  STS [R6], RZ ;  /* 0x000000ff06007388 */ /* 0x0001f40000000800 */
[----:B0-----:R-:W-:Y:S05]  /*0130*/  @P0 EXIT ;  /* 0x000000000000094d */ /* 0x001fea0003800000 */
[----:B------:R-:W0:Y:S01]  /*0140*/  LDC.64 R4, c[0x0][0x390] ;  /* 0x0000e400ff047b82 */ /* 0x000e220000000a00 */
[----:B------:R-:W1:Y:S01]  /*0150*/  LDCU.64 UR4, c[0x0][0x358] ;  /* 0x00006b00ff0477ac */ /* 0x000e620008000a00 */
[----:B------:R-:W-:-:S04]  /*0160*/  IMAD.SHL.U32 R9, R8, 0x2, RZ ;  /* 0x0000000208097824 */ /* 0x000fc800078e00ff */
[----:B0-----:R-:W-:-:S05]  /*0170*/  IMAD.WIDE.U32 R4, R9, 0x4, R4 ;  /* 0x0000000409047825 */ /* 0x001fca00078e0004 */
[----:B-1----:R-:W2:Y:S04]  /*0180*/  LDG.E R9, desc[UR4][R4.64] ;  /* 0x0000000404097981 */ /* 0x002ea8000c1e1900 */
[----:B------:R-:W3:Y:S01]  /*0190*/  LDG.E R8, desc[UR4][R4.64+0x4] ;  /* 0x0000040404087981 */ /* 0x000ee2000c1e1900 */
[----:B------:R-:W-:Y:S01]  /*01a0*/  BSSY.RECONVERGENT B0, `(.L_x_15) ;  /* 0x0000014000007945 */ /* 0x000fe20003800200 */
[----:B------:R-:W-:Y:S01]  /*01b0*/  IMAD.SHL.U32 R20, R20, 0x80, RZ ;  /* 0x0000008014147824 */ /* 0x000fe200078e00ff */
[----:B--2---:R-:W-:-:S04]  /*01c0*/  IADD3 R9, PT, PT, -R2, R9, RZ ;  /* 0x0000000902097210 */ /* 0x004fc80007ffe1ff */
[----:B------:R-:W-:Y:S02]  /*01d0*/  IABS R9, R9 ;  /* 0x0000000900097213 */ /* 0x000fe40000000000 */
[----:B---3--:R-:W-:-:S03]  /*01e0*/  I2FP.F32.S32 R8, R8 ;  /* 0x0000000800087245 */ /* 0x008fc60000201400 */
[----:B------:R-:W-:Y:S02]  /*01f0*/  VIADD R9, R9, 0x1 ;  /* 0x0000000109097836 */ /* 0x000fe40000000000 */
[----:B------:R-:W-:-:S03]  /*0200*/  FMUL R4, R8, 1000 ;  /* 0x447a000008047820 */ /* 0x000fc60000400000 */
[----:B------:R-:W-:-:S04]  /*0210*/  I2FP.F32.U32 R9, R9 ;  /* 0x0000000900097245 */ /* 0x000fc80000201000 */
[----:B------:R-:W-:Y:S01]  /*0220*/  IADD3 R11, PT, PT, R9, -0xd000000, RZ ;  /* 0xf3000000090b7810 */ /* 0x000fe20007ffe0ff */
[----:B------:R0:W1:Y:S03]  /*0230*/  MUFU.RSQ R10, R9 ;  /* 0x00000009000a7308 */ /* 0x0000660000001400 */
[----:B------:R-:W-:-:S13]  /*0240*/  ISETP.GT.U32.AND P0, PT, R11, 0x727fffff, PT ;  /* 0x727fffff0b00780c */ /* 0x000fda0003f04070 */
[----:B0-----:R-:W-:Y:S05]  /*0250*/  @!P0 BRA `(.L_x_16) ;  /* 0x0000000000108947 */ /* 0x001fea0003800000 */
[----:B------:R-:W-:-:S07]  /*0260*/  MOV R13, 0x280 ;  /* 0x00000280000d7802 */ /* 0x000fce0000000f00 */
[----:B-1----:R-:W-:Y:S05]  /*0270*/  CALL.REL.NOINC `($__internal_1_$__cuda_sm20_sqrt_rn_f32_slowpath) ;  /* 0x00000008007c7944 */ /* 0x002fea0003c00000 */
[----:B------:R-:W-:Y:S01]  /*0280*/  MOV R8, R5 ;  /* 0x0000000500087202 */ /* 0x000fe20000000f00 */
[----:B------:R-:W-:Y:S06]  /*0290*/  BRA `(.L_x_17) ;  /* 0x0000000000107947 */ /* 0x000fec0003800000 */
.L_x_16:
[----:B-1----:R-:W-:Y:S01]  /*02a0*/  FMUL.FTZ R8, R9, R10 ;  /* 0x0000000a09087220 */ /* 0x002fe20000410000 */
[----:B------:R-:W-:-:S03]  /*02b0*/  FMUL.FTZ R10, R10, 0.5 ;  /* 0x3f0000000a0a7820 */ /* 0x000fc60000410000 */
[----:B------:R-:W-:-:S04]  /*02c0*/  FFMA R9, -R8, R8, R9 ;  /* 0x0000000808097223 */ /* 0x000fc80000000109 */
[----:B------:R-:W-:-:S07]  /*02d0*/  FFMA R8, R9, R10, R8 ;  /* 0x0000000a09087223 */ /* 0x000fce0000000008 */
.L_x_17:
[----:B------:R-:W-:Y:S05]  /*02e0*/  BSYNC.RECONVERGENT B0 ;  /* 0x0000000000007941 */ /* 0x000fea0003800200 */
.L_x_15:
[----:B------:R-:W0:Y:S01]  /*02f0*/  LDCU UR6, c[0x0][0x384] ;  /* 0x00007080ff0677ac */ /* 0x000e220008000800 */
[----:B------:R-:W-:Y:S01]  /*0300*/  BSSY.RECONVERGENT B0, `(.L_x_18) ;  /* 0x000000e000007945 */ /* 0x000fe20003800200 */
[----:B0-----:R-:W-:-:S04]  /*0310*/  I2FP.F32.S32 R9, UR6 ;  /* 0x0000000600097c45 */ /* 0x001fc80008201400 */
[----:B------:R-:W0:Y:S08]  /*0320*/  MUFU.RCP R10, R9 ;  /* 0x00000009000a7308 */ /* 0x000e300000001000 */
[----:B------:R-:W1:Y:S01]  /*0330*/  FCHK P0, R4, R9 ;  /* 0x0000000904007302 */ /* 0x000e620000000000 */
[----:B0-----:R-:W-:-:S04]  /*0340*/  FFMA R5, -R9, R10, 1 ;  /* 0x3f80000009057423 */ /* 0x001fc8000000010a */
[----:B------:R-:W-:-:S04]  /*0350*/  FFMA R5, R10, R5, R10 ;  /* 0x000000050a057223 */ /* 0x000fc8000000000a */
[----:B------:R-:W-:-:S04]  /*0360*/  FFMA R10, R4, R5, RZ ;  /* 0x00000005040a7223 */ /* 0x000fc800000000ff */
[----:B------:R-:W-:-:S04]  /*0370*/  FFMA R11, -R9, R10, R4 ;  /* 0x0000000a090b7223 */ /* 0x000fc80000000104 */
[----:B------:R-:W-:Y:S01]  /*0380*/  FFMA R5, R5, R11, R10 ;  /* 0x0000000b05057223 */ /* 0x000fe2000000000a */
[----:B-1----:R-:W-:Y:S06]  /*0390*/  @!P0 BRA `(.L_x_19) ;  /* 0x0000000000108947 */ /* 0x002fec0003800000 */
[----:B------:R-:W-:Y:S01]  /*03a0*/  IMAD.MOV.U32 R5, RZ, RZ, R9 ;  /* 0x000000ffff057224 */ /* 0x000fe200078e0009 */
[----:B------:R-:W-:-:S07]  /*03b0*/  MOV R10, 0x3d0 ;  /* 0x000003d0000a7802 */ /* 0x000fce0000000f00 */
[----:B------:R-:W-:Y:S05]  /*03c0*/  CALL.REL.NOINC `($__internal_2_$__cuda_sm3x_div_rn_noftz_f32_slowpath) ;  /* 0x0000000800847944 */ /* 0x000fea0003c00000 */
[----:B------:R-:W-:-:S07]  /*03d0*/  MOV R5, R12 ;  /* 0x0000000c00057202 */ /* 0x000fce0000000f00 */
.L_x_19:
[----:B------:R-:W-:Y:S05]  /*03e0*/  BSYNC.RECONVERGENT B0 ;  /* 0x0000000000007941 */ /* 0x000fea0003800200 */
.L_x_18:
[----:B------:R-:W0:Y:S01]  /*03f0*/  MUFU.RCP R11, R8 ;  /* 0x00000008000b7308 */ /* 0x000e220000001000 */
[----:B------:R-:W-:Y:S07]  /*0400*/  BSSY.RECONVERGENT B0, `(.L_x_20) ;  /* 0x000000d000007945 */ /* 0x000fee0003800200 */
[----:B------:R-:W1:Y:S01]  /*0410*/  FCHK P0, R5, R8 ;  /* 0x0000000805007302 */ /* 0x000e620000000000 */
[----:B0-----:R-:W-:-:S04]  /*0420*/  FFMA R4, R11, -R8, 1 ;  /* 0x3f8000000b047423 */ /* 0x001fc80000000808 */
[----:B------:R-:W-:-:S04]  /*0430*/  FFMA R4, R11, R4, R11 ;  /* 0x000000040b047223 */ /* 0x000fc8000000000b */
[----:B------:R-:W-:-:S04]  /*0440*/  FFMA R10, R4, R5, RZ ;  /* 0x00000005040a7223 */ /* 0x000fc800000000ff */
[----:B------:R-:W-:-:S04]  /*0450*/  FFMA R11, R10, -R8, R5 ;  /* 0x800000080a0b7223 */ /* 0x000fc80000000005 */
[----:B------:R-:W-:Y:S01]  /*0460*/  FFMA R11, R4, R11, R10 ;  /* 0x0000000b040b7223 */ /* 0x000fe2000000000a */
[----:B-1----:R-:W-:Y:S06]  /*0470*/  @!P0 BRA `(.L_x_21) ;  /* 0x0000000000148947 */ /* 0x002fec0003800000 */
[----:B------:R-:W-:Y:S01]  /*0480*/  IMAD.MOV.U32 R4, RZ, RZ, R5 ;  /* 0x000000ffff047224 */ /* 0x000fe200078e0005 */
[----:B------:R-:W-:Y:S02]  /*0490*/  MOV R5, R8 ;  /* 0x0000000800057202 */ /* 0x000fe40000000f00 */
[----:B------:R-:W-:-:S07]  /*04a0*/  MOV R10, 0x4c0 ;  /* 0x000004c0000a7802 */ /* 0x000fce0000000f00 */
[----:B------:R-:W-:Y:S05]  /*04b0*/  CALL.REL.NOINC `($__internal_2_$__cuda_sm3x_div_rn_noftz_f32_slowpath) ;  /* 0x0000000800487944 */ /* 0x000fea0003c00000 */
[----:B------:R-:W-:-:S07]  /*04c0*/  IMAD.MOV.U32 R11, RZ, RZ, R12 ;  /* 0x000000ffff0b7224 */ /* 0x000fce00078e000c */
.L_x_21:
[----:B------:R-:W-:Y:S05]  /*04d0*/  BSYNC.RECONVERGENT B0 ;  /* 0x0000000000007941 */ /* 0x000fea0003800200 */
.L_x_20:
[----:B------:R-:W0:Y:S01]  /*04e0*/  MUFU.RCP R4, R9 ;  /* 0x0000000900047308 */ /* 0x000e220000001000 */
[----:B------:R-:W-:Y:S02]  /*04f0*/  UMOV UR6, 0x3a83126f ;  /* 0x3a83126f00067882 */ /* 0x000fe40000000000 */
[----:B------:R-:W-:-:S05]  /*0500*/  MOV R10, UR6 ;  /* 0x00000006000a7c02 */ /* 0x000fca0008000f00 */
[----:B------:R-:W1:Y:S01]  /*0510*/  FCHK P0, R10, R9 ;  /* 0x000000090a007302 */ /* 0x000e620000000000 */
[----:B0-----:R-:W-:-:S04]  /*0520*/  FFMA R5, -R9, R4, 1 ;  /* 0x3f80000009057423 */ /* 0x001fc80000000104 */
[----:B------:R-:W-:-:S04]  /*0530*/  FFMA R4, R4, R5, R4 ;  /* 0x0000000504047223 */ /* 0x000fc80000000004 */
[----:B------:R-:W-:-:S04]  /*0540*/  FFMA R5, R4, 0.0010000000474974513054, RZ ;  /* 0x3a83126f04057823 */ /* 0x000fc800000000ff */
[----:B------:R-:W-:-:S04]  /*0550*/  FFMA R8, -R9, R5, 0.0010000000474974513054 ;  /* 0x3a83126f09087423 */ /* 0x000fc80000000105 */
[----:B------:R-:W-:Y:S01]  /*0560*/  FFMA R4, R4, R8, R5 ;  /* 0x0000000804047223 */ /* 0x000fe20000000005 */
[----:B-1----:R-:W-:Y:S06]  /*0570*/  @!P0 BRA `(.L_x_22) ;  /* 0x0000000000148947 */ /* 0x002fec0003800000 */
[----:B------:R-:W-:Y:S01]  /*0580*/  IMAD.MOV.U32 R4, RZ, RZ, 0x3a83126f ;  /* 0x3a83126fff047424 */ /* 0x000fe200078e00ff */
[----:B------:R-:W-:Y:S02]  /*0590*/  MOV R5, R9 ;  /* 0x0000000900057202 */ /* 0x000fe40000000f00 */
[----:B------:R-:W-:-:S07]  /*05a0*/  MOV R10, 0x5c0 ;  /* 0x000005c0000a7802 */ /* 0x000fce0000000f00 */
[----:B------:R-:W-:Y:S05]  /*05b0*/  CALL.REL.NOINC `($__internal_2_$__cuda_sm3x_div_rn_noftz_f32_slowpath) ;  /* 0x0000000800087944 */ /* 0x000fea0003c00000 */
[----:B------:R-:W-:-:S07]  /*05c0*/  IMAD.MOV.U32 R4, RZ, RZ, R12 ;  /* 0x000000ffff047224 */ /* 0x000fce00078e000c */
.L_x_22:
[----:B------:R-:W-:Y:S01]  /*05d0*/  FSETP.GE.AND P0, PT, R11, R4, PT ;  /* 0x000000040b00720b */ /* 0x000fe20003f06000 */
[----:B------:R-:W-:-:S12]  /*05e0*/  BSSY.RECONVERGENT B0, `(.L_x_23) ;  /* 0x0000013000007945 */ /* 0x000fd80003800200 */
[----:B------:R-:W-:Y:S05]  /*05f0*/  @P0 BRA `(.L_x_24) ;  /* 0x0000000000440947 */ /* 0x000fea0003800000 */
[----:B------:R-:W0:Y:S01]  /*0600*/  MUFU.RCP R4, R9 ;  /* 0x0000000900047308 */ /* 0x000e220000001000 */
[----:B------:R-:W-:Y:S02]  /*0610*/  UMOV UR6, 0x3a83126f ;  /* 0x3a83126f00067882 */ /* 0x000fe40000000000 */
[----:B------:R-:W-:-:S05]  /*0620*/  MOV R10, UR6 ;  /* 0x00000006000a7c02 */ /* 0x000fca0008000f00 */
[----:B------:R-:W1:Y:S01]  /*0630*/  FCHK P0, -R10, R9 ;  /* 0x000000090a007302 */ /* 0x000e620000000100 */
[----:B0-----:R-:W-:-:S04]  /*0640*/  FFMA R5, -R9, R4, 1 ;  /* 0x3f80000009057423 */ /* 0x001fc80000000104 */
[----:B------:R-:W-:-:S04]  /*0650*/  FFMA R4, R4, R5, R4 ;  /* 0x0000000504047223 */ /* 0x000fc80000000004 */
[----:B------:R-:W-:-:S04]  /*0660*/  FFMA R5, R4, -0.0010000000474974513054, RZ ;  /* 0xba83126f04057823 */ /* 0x000fc800000000ff */
[----:B------:R-:W-:-:S04]  /*0670*/  FFMA R8, -R9, R5, -0.0010000000474974513054 ;  /* 0xba83126f09087423 */ /* 0x000fc80000000105 */
[----:B------:R-:W-:Y:S01]  /*0680*/  FFMA R4, R4, R8, R5 ;  /* 0x0000000804047223 */ /* 0x000fe20000000005 */
[----:B-1----:R-:W-:Y:S06]  /*0690*/  @!P0 BRA `(.L_x_25) ;  /* 0x0000000000148947 */ /* 0x002fec0003800000 */
[----:B------:R-:W-:Y:S02]  /*06a0*/  HFMA2 R4, -RZ, RZ, -0.81396484375, 0.000785350799560546875 ;  /* 0xba83126fff047431 */ /* 0x000fe400000001ff */
[----:B------:R-:W-:Y:S01]  /*06b0*/  IMAD.MOV.U32 R5, RZ, RZ, R9 ;  /* 0x000000ffff057224 */ /* 0x000fe200078e0009 */
[----:B------:R-:W-:-:S07]  /*06c0*/  MOV R10, 0x6e0 ;  /* 0x000006e0000a7802 */ /* 0x000fce0000000f00 */
[----:B------:R-:W-:Y:S05]  /*06d0*/  CALL.REL.NOINC `($__internal_2_$__cuda_sm3x_div_rn_noftz_f32_slowpath) ;  /* 0x0000000400c07944 */ /* 0x000fea0003c00000 */
[----:B------:R-:W-:-:S07]  /*06e0*/  IMAD.MOV.U32 R4, RZ, RZ, R12 ;  /* 0x000000ffff047224 */ /* 0x000fce00078e000c */
.L_x_25:
[----:B------:R-:W-:-:S04]  /*06f0*/  FSETP.GTU.AND P0, PT, R11, R4, PT ;  /* 0x000000040b00720b */ /* 0x000fc80003f0c000 */
[----:B------:R-:W-:-:S09]  /*0700*/  FSEL R11, R11, RZ, !P0 ;  /* 0x000000ff0b0b7208 */ /* 0x000fd20004000000 */
.L_x_24:
[----:B------:R-:W-:Y:S05]  /*0710*/  BSYNC.RECONVERGENT B0 ;  /* 0x0000000000007941 */ /* 0x000fea0003800200 */
.L_x_23:
[----:B------:R0:W-:Y:S01]  /*0720*/  STS [R6], R11 ;  /* 0x0000000b06007388 */ /* 0x0001e20000000800 */
[----:B------:R-:W-:Y:S01]  /*0730*/  BAR.SYNC.DEFER_BLOCKING 0x0 ;  /* 0x0000000000007b1d */ /* 0x000fe20000010000 */
[----:B------:R-:W-:-:S13]  /*0740*/  ISETP.NE.AND P0, PT, R7, RZ, PT ;  /* 0x000000ff0700720c */ /* 0x000fda0003f05270 */
[----:B0-----:R-:W-:Y:S05]  /*0750*/  @P0 EXIT ;  /* 0x000000000000094d */ /* 0x001fea0003800000 */
[C---:B------:R-:W-:Y:S01]  /*0760*/  ISETP.GE.U32.AND P0, PT, R0.reuse, 0x10, PT ;  /* 0x000000100000780c */ /* 0x040fe20003f06070 */
[----:B------:R-:W-:Y:S01]  /*0770*/  IMAD.MOV.U32 R21, RZ, RZ, RZ ;  /* 0x000000ffff157224 */ /* 0x000fe200078e00ff */
[----:B------:R-:W-:Y:S02]  /*0780*/  LOP3.LUT R26, R0, 0xf, RZ, 0xc0, !PT ;  /* 0x0000000f001a7812 */ /* 0x000fe400078ec0ff */
[----:B------:R-:W-:Y:S02]  /*0790*/  MOV R19, RZ ;  /* 0x000000ff00137202 */ /* 0x000fe40000000f00 */
[----:B------:R-:W-:-:S07]  /*07a0*/  ISETP.NE.AND P1, PT, R26, RZ, PT ;  /* 0x000000ff1a00720c */ /* 0x000fce0003f25270 */
[----:B------:R-:W-:Y:S06]  /*07b0*/  @!P0 BRA `(.L_x_26) ;  /* 0x0000000000788947 */ /* 0x000fec0003800000 */
[----:B------:R-:W-:Y:S01]  /*07c0*/  LEA R24, R23, R20, 0x7 ;  /* 0x0000001417187211 */ /* 0x000fe200078e38ff */
[----:B------:R-:W-:Y:S01]  /*07d0*/  IMAD.MOV.U32 R19, RZ, RZ, RZ ;  /* 0x000000ffff137224 */ /* 0x000fe200078e00ff */
[C---:B------:R-:W-:Y:S02]  /*07e0*/  LOP3.LUT R25, R0.reuse, 0xfffffff0, RZ, 0xc0, !PT ;  /* 0xfffffff000197812 */ /* 0x040fe400078ec0ff */
[----:B------:R-:W-:Y:S02]  /*07f0*/  LOP3.LUT R21, R0, 0x7f0, RZ, 0xc0, !PT ;  /* 0x000007f000157812 */ /* 0x000fe400078ec0ff */
[----:B------:R-:W-:Y:S02]  /*0800*/  IADD3 R24, PT, PT, R24, 0x20, R3 ;  /* 0x0000002018187810 */ /* 0x000fe40007ffe003 */
[----:B------:R-:W-:-:S07]  /*0810*/  IADD3 R25, PT, PT, -R25, RZ, RZ ;  /* 0x000000ff19197210 */ /* 0x000fce0007ffe1ff */
.L_x_27:
[----:B------:R-:W0:Y:S01]  /*0820*/  LDS.128 R4, [R24+-0x20] ;  /* 0xffffe00018047984 */ /* 0x000e220000000c00 */
[----:B------:R-:W-:-:S03]  /*0830*/  VIADD R25, R25, 0x10 ;  /* 0x0000001019197836 */ /* 0x000fc60000000000 */
[----:B------:R-:W1:Y:S02]  /*0840*/  LDS.128 R8, [R24+-0x10] ;  /* 0xfffff00018087984 */ /* 0x000e640000000c00 */
[----:B------:R-:W-:Y:S02]  /*0850*/  ISETP.NE.AND P0, PT, R25, RZ, PT ;  /* 0x000000ff1900720c */ /* 0x000fe40003f05270 */
[----:B------:R-:W2:Y:S01]  /*0860*/  LDS.128 R12, [R24] ;  /* 0x00000000180c7984 */ /* 0x000ea20000000c00 */
[----:B0-----:R-:W-:-:S03]  /*0870*/  FADD R4, R4, R19 ;  /* 0x0000001304047221 */ /* 0x001fc60000000000 */
[----:B------:R0:W3:Y:S01]  /*0880*/  LDS.128 R16, [R24+0x10] ;  /* 0x0000100018107984 */ /* 0x0000e20000000c00 */
[----:B------:R-:W-:-:S04]  /*0890*/  FADD R5, R4, R5 ;  /* 0x0000000504057221 */ /* 0x000fc80000000000 */
[----:B------:R-:W-:Y:S01]  /*08a0*/  FADD R6, R5, R6 ;  /* 0x0000000605067221 */ /* 0x000fe20000000000 */
[----:B0-----:R-:W-:-:S03]  /*08b0*/  IADD3 R24, PT, PT, R24, 0x40, RZ ;  /* 0x0000004018187810 */ /* 0x001fc60007ffe0ff */
[----:B------:R-:W-:-:S04]  /*08c0*/  FADD R7, R6, R7 ;  /* 0x0000000706077221 */ /* 0x000fc80000000000 */
[----:B-1----:R-:W-:-:S04]  /*08d0*/  FADD R8, R7, R8 ;  /* 0x0000000807087221 */ /* 0x002fc80000000000 */
[----:B------:R-:W-:-:S04]  /*08e0*/  FADD R9, R8, R9 ;  /* 0x0000000908097221 */ /* 0x000fc80000000000 */
[----:B------:R-:W-:-:S04]  /*08f0*/  FADD R10, R9, R10 ;  /* 0x0000000a090a7221 */ /* 0x000fc80000000000 */
[----:B------:R-:W-:-:S04]  /*0900*/  FADD R11, R10, R11 ;  /* 0x0000000b0a0b7221 */ /* 0x000fc80000000000 */
[----:B--2---:R-:W-:-:S04]  /*0910*/  FADD R12, R11, R12 ;  /* 0x0000000c0b0c7221 */ /* 0x004fc80000000000 */
[----:B------:R-:W-:-:S04]  /*0920*/  FADD R13, R12, R13 ;  /* 0x0000000d0c0d7221 */ /* 0x000fc80000000000 */
[----:B------:R-:W-:-:S04]  /*0930*/  FADD R14, R13, R14 ;  /* 0x0000000e0d0e7221 */ /* 0x000fc80000000000 */
[----:B------:R-:W-:-:S04]  /*0940*/  FADD R15, R14, R15 ;  /* 0x0000000f0e0f7221 */ /* 0x000fc80000000000 */
[----:B---3--:R-:W-:-:S04]  /*0950*/  FADD R16, R15, R16 ;  /* 0x000000100f107221 */ /* 0x008fc80000000000 */
[----:B------:R-:W-:-:S04]  /*0960*/  FADD R17, R16, R17 ;  /* 0x0000001110117221 */ /* 0x000fc80000000000 */
[----:B------:R-:W-:-:S04]  /*0970*/  FADD R18, R17, R18 ;  /* 0x0000001211127221 */ /* 0x000fc80000000000 */
[----:B------:R-:W-:Y:S01]  /*0980*/  FADD R19, R18, R19 ;  /* 0x0000001312137221 */ /* 0x000fe20000000000 */
[----:B------:R-:W-:Y:S06]  /*0990*/  @P0 BRA `(.L_x_27) ;  /* 0xfffffffc00a00947 */ /* 0x000fec000383ffff */
.L_x_26:
[----:B------:R-:W-:Y:S05]  /*09a0*/  @!P1 BRA `(.L_x_28) ;  /* 0x0000000000a09947 */ /* 0x000fea0003800000 */
[----:B------:R-:W-:Y:S01]  /*09b0*/  ISETP.GE.U32.AND P0, PT, R26, 0x8, PT ;  /* 0x000000081a00780c */ /* 0x000fe20003f06070 */
[----:B------:R-:W-:Y:S01]  /*09c0*/  IMAD R22, R23, 0x80, R22 ;  /* 0x0000008017167824 */ /* 0x000fe200078e0216 */
[----:B------:R-:W-:-:S04]  /*09d0*/  LOP3.LUT R13, R0, 0x7, RZ, 0xc0, !PT ;  /* 0x00000007000d7812 */ /* 0x000fc800078ec0ff */
[----:B------:R-:W-:-:S07]  /*09e0*/  ISETP.NE.AND P1, PT, R13, RZ, PT ;  /* 0x000000ff0d00720c */ /* 0x000fce0003f25270 */
[----:B------:R-:W-:Y:S06]  /*09f0*/  @!P0 BRA `(.L_x_29) ;  /* 0x0000000000308947 */ /* 0x000fec0003800000 */
[C---:B------:R-:W-:Y:S01]  /*0a00*/  LEA R12, R21.reuse, R22, 0x2 ;  /* 0x00000016150c7211 */ /* 0x040fe200078e10ff */
[----:B------:R-:W-:-:S04]  /*0a10*/  VIADD R21, R21, 0x8 ;  /* 0x0000000815157836 */ /* 0x000fc80000000000 */
[----:B------:R-:W0:Y:S04]  /*0a20*/  LDS.128 R4, [R12] ;  /* 0x000000000c047984 */ /* 0x000e280000000c00 */
[----:B------:R-:W1:Y:S01]  /*0a30*/  LDS.128 R8, [R12+0x10] ;  /* 0x000010000c087984 */ /* 0x000e620000000c00 */
[----:B0-----:R-:W-:-:S04]  /*0a40*/  FADD R4, R19, R4 ;  /* 0x0000000413047221 */ /* 0x001fc80000000000 */
[----:B------:R-:W-:-:S04]  /*0a50*/  FADD R5, R4, R5 ;  /* 0x0000000504057221 */ /* 0x000fc80000000000 */
[----:B------:R-:W-:-:S04]  /*0a60*/  FADD R6, R5, R6 ;  /* 0x0000000605067221 */ /* 0x000fc80000000000 */
[----:B------:R-:W-:-:S04]  /*0a70*/  FADD R7, R6, R7 ;  /* 0x0000000706077221 */ /* 0x000fc80000000000 */
[----:B-1----:R-:W-:-:S04]  /*0a80*/  FADD R8, R7, R8 ;  /* 0x0000000807087221 */ /* 0x002fc80000000000 */
[----:B------:R-:W-:-:S04]  /*0a90*/  FADD R9, R8, R9 ;  /* 0x0000000908097221 */ /* 0x000fc80000000000 */
[----:B------:R-:W-:-:S04]  /*0aa0*/  FADD R10, R9, R10 ;  /* 0x0000000a090a7221 */ /* 0x000fc80000000000 */
[----:B------:R-:W-:-:S07]  /*0ab0*/  FADD R19, R10, R11 ;  /* 0x0000000b0a137221 */ /* 0x000fce0000000000 */
.L_x_29:
[----:B------:R-:W-:Y:S05]  /*0ac0*/  @!P1 BRA `(.L_x_28) ;  /* 0x0000000000589947 */ /* 0x000fea0003800000 */
[----:B------:R-:W-:Y:S02]  /*0ad0*/  ISETP.GE.U32.AND P0, PT, R13, 0x4, PT ;  /* 0x000000040d00780c */ /* 0x000fe40003f06070 */
[----:B------:R-:W-:-:S04]  /*0ae0*/  LOP3.LUT R0, R0, 0x3, RZ, 0xc0, !PT ;  /* 0x0000000300007812 */ /* 0x000fc800078ec0ff */
[----:B------:R-:W-:-:S07]  /*0af0*/  ISETP.NE.AND P1, PT, R0, RZ, PT ;  /* 0x000000ff0000720c */ /* 0x000fce0003f25270 */
[----:B------:R-:W-:Y:S06]  /*0b00*/  @!P0 BRA `(.L_x_30) ;  /* 0x00000000001c8947 */ /* 0x000fec0003800000 */
[C---:B------:R-:W-:Y:S01]  /*0b10*/  LEA R4, R21.reuse, R22, 0x2 ;  /* 0x0000001615047211 */ /* 0x040fe200078e10ff */
[----:B------:R-:W-:-:S05]  /*0b20*/  VIADD R21, R21, 0x4 ;  /* 0x0000000415157836 */ /* 0x000fca0000000000 */
[----:B------:R-:W0:Y:S02]  /*0b30*/  LDS.128 R4, [R4] ;  /* 0x0000000004047984 */ /* 0x000e240000000c00 */
[----:B0-----:R-:W-:-:S04]  /*0b40*/  FADD R8, R19, R4 ;  /* 0x0000000413087221 */ /* 0x001fc80000000000 */
[----:B------:R-:W-:-:S04]  /*0b50*/  FADD R5, R8, R5 ;  /* 0x0000000508057221 */ /* 0x000fc80000000000 */
[----:B------:R-:W-:-:S04]  /*0b60*/  FADD R6, R5, R6 ;  /* 0x0000000605067221 */ /* 0x000fc80000000000 */
[----:B------:R-:W-:-:S07]  /*0b70*/  FADD R19, R6, R7 ;  /* 0x0000000706137221 */ /* 0x000fce0000000000 */
.L_x_30:
[----:B------:R-:W-:Y:S05]  /*0b80*/  @!P1 BRA `(.L_x_28) ;  /* 0x0000000000289947 */ /* 0x000fea0003800000 */
[----:B------:R-:W-:Y:S02]  /*0b90*/  LEA R4, R23, R20, 0x7 ;  /* 0x0000001417047211 */ /* 0x000fe400078e38ff */
[----:B------:R-:W-:-:S03]  /*0ba0*/  IADD3 R0, PT, PT, -R0, RZ, RZ ;  /* 0x000000ff00007210 */ /* 0x000fc60007ffe1ff */
[----:B------:R-:W-:-:S04]  /*0bb0*/  IMAD R4, R21, 0x4, R4 ;  /* 0x0000000415047824 */ /* 0x000fc800078e0204 */
[----:B------:R-:W-:-:S07]  /*0bc0*/  IMAD.IADD R3, R3, 0x1, R4 ;  /* 0x0000000103037824 */ /* 0x000fce00078e0204 */
.L_x_31:
[----:B------:R0:W1:Y:S01]  /*0bd0*/  LDS R4, [R3] ;  /* 0x0000000003047984 */ /* 0x0000620000000800 */
[----:B------:R-:W-:-:S04]  /*0be0*/  IADD3 R0, PT, PT, R0, 0x1, RZ ;  /* 0x0000000100007810 */ /* 0x000fc80007ffe0ff */
[----:B------:R-:W-:Y:S01]  /*0bf0*/  ISETP.NE.AND P0, PT, R0, RZ, PT ;  /* 0x000000ff0000720c */ /* 0x000fe20003f05270 */
[----:B0-----:R-:W-:Y:S02]  /*0c00*/  VIADD R3, R3, 0x4 ;  /* 0x0000000403037836 */ /* 0x001fe40000000000 */
[----:B-1----:R-:W-:-:S10]  /*0c10*/  FADD R19, R4, R19 ;  /* 0x0000001304137221 */ /* 0x002fd40000000000 */
[----:B------:R-:W-:Y:S05]  /*0c20*/  @P0 BRA `(.L_x_31) ;  /* 0xfffffffc00e80947 */ /* 0x000fea000383ffff */
.L_x_28:
[----:B------:R-:W0:Y:S02]  /*0c30*/  LDC.64 R4, c[0x0][0x388] ;  /* 0x0000e200ff047b82 */ /* 0x000e240000000a00 */
[----:B0-----:R-:W-:-:S05]  /*0c40*/  IMAD.WIDE R2, R2, 0x4, R4 ;  /* 0x0000000402027825 */ /* 0x001fca00078e0204 */
[----:B------:R-:W-:Y:S01]  /*0c50*/  REDG.E.ADD.F32.FTZ.RN.STRONG.GPU desc[UR4][R2.64], R19 ;  /* 0x00000013020079a6 */ /* 0x000fe2000c12f304 */
[----:B------:R-:W-:Y:S05]  /*0c60*/  EXIT ;  /* 0x000000000000794d */ /* 0x000fea0003800000 */
        .weak           $__internal_1_$__cuda_sm20_sqrt_rn_f32_slowpath
        .type           $__internal_1_$__cuda_sm20_sqrt_rn_f32_slowpath,@function
        .size           $__internal_1_$__cuda_sm20_sqrt_rn_f32_slowpath,($__internal_2_$__cuda_sm3x_div_rn_noftz_f32_slowpath - $__internal_1_$__cuda_sm20_sqrt_rn_f32_slowpath)
$__internal_1_$__cuda_sm20_sqrt_rn_f32_slowpath:
[----:B------:R-:W-:-:S13]  /*0c70*/  LOP3.LUT P0, RZ, R9, 0x7fffffff, RZ, 0xc0, !PT ;  /* 0x7fffffff09ff7812 */ /* 0x000fda000780c0ff */
[----:B------:R-:W-:Y:S05]  /*0c80*/  @!P0 BRA `(.L_x_32) ;  /* 0x0000000000448947 */ /* 0x000fea0003800000 */
[----:B------:R-:W-:Y:S02]  /*0c90*/  FSETP.GEU.FTZ.AND P0, PT, R9, RZ, PT ;  /* 0x000000ff0900720b */ /* 0x000fe40003f1e000 */
[----:B------:R-:W-:-:S11]  /*0ca0*/  MOV R5, R9 ;  /* 0x0000000900057202 */ /* 0x000fd60000000f00 */
[----:B------:R-:W-:Y:S01]  /*0cb0*/  @!P0 IMAD.MOV.U32 R9, RZ, RZ, 0x7fffffff ;  /* 0x7fffffffff098424 */ /* 0x000fe200078e00ff */
[----:B------:R-:W-:Y:S06]  /*0cc0*/  @!P0 BRA `(.L_x_32) ;  /* 0x0000000000348947 */ /* 0x000fec0003800000 */
[----:B------:R-:W-:-:S13]  /*0cd0*/  FSETP.GTU.FTZ.AND P0, PT, |R5|, +INF , PT ;  /* 0x7f8000000500780b */ /* 0x000fda0003f1c200 */
[----:B------:R-:W-:Y:S01]  /*0ce0*/  @P0 FADD.FTZ R9, R5, 1 ;  /* 0x3f80000005090421 */ /* 0x000fe20000010000 */
[----:B------:R-:W-:Y:S06]  /*0cf0*/  @P0 BRA `(.L_x_32) ;  /* 0x0000000000280947 */ /* 0x000fec0003800000 */
[----:B------:R-:W-:-:S13]  /*0d00*/  FSETP.NEU.FTZ.AND P0, PT, |R5|, +INF , PT ;  /* 0x7f8000000500780b */ /* 0x000fda0003f1d200 */
[----:B------:R-:W-:-:S04]  /*0d10*/  @P0 FFMA R8, R5, 1.84467440737095516160e+19, RZ ;  /* 0x5f80000005080823 */ /* 0x000fc800000000ff */
[----:B------:R-:W0:Y:S02]  /*0d20*/  @P0 MUFU.RSQ R9, R8 ;  /* 0x0000000800090308 */ /* 0x000e240000001400 */
[----:B0-----:R-:W-:Y:S01]  /*0d30*/  @P0 FMUL.FTZ R11, R8, R9 ;  /* 0x00000009080b0220 */ /* 0x001fe20000410000 */
[----:B------:R-:W-:Y:S01]  /*0d40*/  @P0 FMUL.FTZ R12, R9, 0.5 ;  /* 0x3f000000090c0820 */ /* 0x000fe20000410000 */
[----:B------:R-:W-:Y:S02]  /*0d50*/  @!P0 MOV R9, R5 ;  /* 0x0000000500098202 */ /* 0x000fe40000000f00 */
[----:B------:R-:W-:-:S04]  /*0d60*/  @P0 FADD.FTZ R10, -R11, -RZ ;  /* 0x800000ff0b0a0221 */ /* 0x000fc80000010100 */
[----:B------:R-:W-:-:S04]  /*0d70*/  @P0 FFMA R10, R11, R10, R8 ;  /* 0x0000000a0b0a0223 */ /* 0x000fc80000000008 */
[----:B------:R-:W-:-:S04]  /*0d80*/  @P0 FFMA R10, R10, R12, R11 ;  /* 0x0000000c0a0a0223 */ /* 0x000fc8000000000b */
[----:B------:R-:W-:-:S07]  /*0d90*/  @P0 FMUL.FTZ R9, R10, 2.3283064365386962891e-10 ;  /* 0x2f8000000a090820 */ /* 0x000fce0000410000 */
.L_x_32:
[----:B------:R-:W-:Y:S01]  /*0da0*/  IMAD.MOV.U32 R5, RZ, RZ, R9 ;  /* 0x000000ffff057224 */ /* 0x000fe200078e0009 */
[----:B------:R-:W-:Y:S01]  /*0db0*/  MOV R8, R13 ;  /* 0x0000000d00087202 */ /* 0x000fe20000000f00 */
[----:B------:R-:W-:-:S04]  /*0dc0*/  IMAD.MOV.U32 R9, RZ, RZ, 0x0 ;  /* 0x00000000ff097424 */ /* 0x000fc800078e00ff */
[----:B------:R-:W-:Y:S05]  /*0dd0*/  RET.REL.NODEC R8 `(_Z11bombardmentiiPfPi) ;  /* 0xfffffff008887950 */ /* 0x000fea0003c3ffff */
        .weak           $__internal_2_$__cuda_sm3x_div_rn_noftz_f32_slowpath
        .type           $__internal_2_$__cuda_sm3x_div_rn_noftz_f32_slowpath,@function
        .size           $__internal_2_$__cuda_sm3x_div_rn_noftz_f32_slowpath,(.L_x_47 - $__internal_2_$__cuda_sm3x_div_rn_noftz_f32_slowpath)
$__internal_2_$__cuda_sm3x_div_rn_noftz_f32_slowpath:
[----:B------:R-:W-:Y:S01]  /*0de0*/  SHF.R.U32.HI R12, RZ, 0x17, R5 ;  /* 0x00000017ff0c7819 */ /* 0x000fe20000011605 */
[----:B------:R-:W-:Y:S01]  /*0df0*/  BSSY.RECONVERGENT B1, `(.L_x_33) ;  /* 0x0000062000017945 */ /* 0x000fe20003800200 */
[----:B------:R-:W-:Y:S02]  /*0e00*/  SHF.R.U32.HI R13, RZ, 0x17, R4 ;  /* 0x00000017ff0d7819 */ /* 0x000fe40000011604 */
[----:B------:R-:W-:Y:S02]  /*0e10*/  LOP3.LUT R12, R12, 0xff, RZ, 0xc0, !PT ;  /* 0x000000ff0c0c7812 */ /* 0x000fe400078ec0ff */
[----:B------:R-:W-:Y:S02]  /*0e20*/  LOP3.LUT R15, R13, 0xff, RZ, 0xc0, !PT ;  /* 0x000000ff0d0f7812 */ /* 0x000fe400078ec0ff */
[----:B------:R-:W-:-:S03]  /*0e30*/  IADD3 R16, PT, PT, R12, -0x1, RZ ;  /* 0xffffffff0c107810 */ /* 0x000fc60007ffe0ff */
[----:B------:R-:W-:Y:S01]  /*0e40*/  VIADD R14, R15, 0xffffffff ;  /* 0xffffffff0f0e7836 */ /* 0x000fe20000000000 */
[----:B------:R-:W-:-:S04]  /*0e50*/  ISETP.GT.U32.AND P0, PT, R16, 0xfd, PT ;  /* 0x000000fd1000780c */ /* 0x000fc80003f04070 */
[----:B------:R-:W-:-:S13]  /*0e60*/  ISETP.GT.U32.OR P0, PT, R14, 0xfd, P0 ;  /* 0x000000fd0e00780c */ /* 0x000fda0000704470 */
[----:B------:R-:W-:Y:S01]  /*0e70*/  @!P0 MOV R13, RZ ;  /* 0x000000ff000d8202 */ /* 0x000fe20000000f00 */
[----:B------:R-:W-:Y:S06]  /*0e80*/  @!P0 BRA `(.L_x_34) ;  /* 0x00000000005c8947 */ /* 0x000fec0003800000 */
[----:B------:R-:W-:Y:S02]  /*0e90*/  FSETP.GTU.FTZ.AND P0, PT, |R4|, +INF , PT ;  /* 0x7f8000000400780b */ /* 0x000fe40003f1c200 */
[----:B------:R-:W-:-:S04]  /*0ea0*/  FSETP.GTU.FTZ.AND P1, PT, |R5|, +INF , PT ;  /* 0x7f8000000500780b */ /* 0x000fc80003f3c200 */
[----:B------:R-:W-:-:S13]  /*0eb0*/  PLOP3.LUT P0, PT, P0, P1, PT, 0xf8, 0x8f ;  /* 0x00000000008f781c */ /* 0x000fda0000703f70 */
[----:B------:R-:W-:Y:S05]  /*0ec0*/  @P0 BRA `(.L_x_35) ;  /* 0x00000004004c0947 */ /* 0x000fea0003800000 */
[----:B------:R-:W-:-:S13]  /*0ed0*/  LOP3.LUT P0, RZ, R5, 0x7fffffff, R4, 0xc8, !PT ;  /* 0x7fffffff05ff7812 */ /* 0x000fda000780c804 */
[----:B------:R-:W-:Y:S05]  /*0ee0*/  @!P0 BRA `(.L_x_36) ;  /* 0x00000004003c8947 */ /* 0x000fea0003800000 */
[C---:B------:R-:W-:Y:S02]  /*0ef0*/  FSETP.NEU.FTZ.AND P2, PT, |R4|.reuse, +INF , PT ;  /* 0x7f8000000400780b */ /* 0x040fe40003f5d200 */
[----:B------:R-:W-:Y:S02]  /*0f00*/  FSETP.NEU.FTZ.AND P1, PT, |R5|, +INF , PT ;  /* 0x7f8000000500780b */ /* 0x000fe40003f3d200 */
[----:B------:R-:W-:-:S11]  /*0f10*/  FSETP.NEU.FTZ.AND P0, PT, |R4|, +INF , PT ;  /* 0x7f8000000400780b */ /* 0x000fd60003f1d200 */
[----:B------:R-:W-:Y:S05]  /*0f20*/  @!P1 BRA !P2, `(.L_x_36) ;  /* 0x00000004002c9947 */ /* 0x000fea0005000000 */
[----:B------:R-:W-:-:S04]  /*0f30*/  LOP3.LUT P2, RZ, R4, 0x7fffffff, RZ, 0xc0, !PT ;  /* 0x7fffffff04ff7812 */ /* 0x000fc8000784c0ff */
[----:B------:R-:W-:-:S13]  /*0f40*/  PLOP3.LUT P1, PT, P1, P2, PT, 0x2f, 0xf2 ;  /* 0x0000000000f2781c */ /* 0x000fda0000f24577 */
[----:B------:R-:W-:Y:S05]  /*0f50*/  @P1 BRA `(.L_x_37) ;  /* 0x0000000400181947 */ /* 0x000fea0003800000 */
[----:B------:R-:W-:-:S04]  /*0f60*/  LOP3.LUT P1, RZ, R5, 0x7fffffff, RZ, 0xc0, !PT ;  /* 0x7fffffff05ff7812 */ /* 0x000fc8000782c0ff */
[----:B------:R-:W-:-:S13]  /*0f70*/  PLOP3.LUT P0, PT, P0, P1, PT, 0x2f, 0xf2 ;  /* 0x0000000000f2781c */ /* 0x000fda0000702577 */
[----:B------:R-:W-:Y:S05]  /*0f80*/  @P0 BRA `(.L_x_38) ;  /* 0x0000000400000947 */ /* 0x000fea0003800000 */
[----:B------:R-:W-:Y:S02]  /*0f90*/  ISETP.GE.AND P0, PT, R14, RZ, PT ;  /* 0x000000ff0e00720c */ /* 0x000fe40003f06270 */
[----:B------:R-:W-:-:S11]  /*0fa0*/  ISETP.GE.AND P1, PT, R16, RZ, PT ;  /* 0x000000ff1000720c */ /* 0x000fd60003f26270 */
[----:B------:R-:W-:Y:S01]  /*0fb0*/  @P0 IMAD.MOV.U32 R13, RZ, RZ, RZ ;  /* 0x000000ffff0d0224 */ /* 0x000fe200078e00ff */
[----:B------:R-:W-:Y:S01]  /*0fc0*/  @!P0 MOV R13, 0xffffffc0 ;  /* 0xffffffc0000d8802 */ /* 0x000fe20000000f00 */
[----:B------:R-:W-:Y:S01]  /*0fd0*/  @!P0 FFMA R4, R4, 1.84467440737095516160e+19, RZ ;  /* 0x5f80000004048823 */ /* 0x000fe200000000ff */
[----:B------:R-:W-:-:S03]  /*0fe0*/  @!P1 FFMA R5, R5, 1.84467440737095516160e+19, RZ ;  /* 0x5f80000005059823 */ /* 0x000fc600000000ff */
[----:B------:R-:W-:-:S07]  /*0ff0*/  @!P1 VIADD R13, R13, 0x40 ;  /* 0x000000400d0d9836 */ /* 0x000fce0000000000 */
.L_x_34:
[----:B------:R-:W-:Y:S01]  /*1000*/  LEA R14, R12, 0xc0800000, 0x17 ;  /* 0xc08000000c0e7811 */ /* 0x000fe200078eb8ff */
[----:B------:R-:W-:Y:S01]  /*1010*/  VIADD R15, R15, 0xffffff81 ;  /* 0xffffff810f0f7836 */ /* 0x000fe20000000000 */
[----:B------:R-:W-:Y:S02]  /*1020*/  BSSY.RECONVERGENT B2, `(.L_x_39) ;  /* 0x0000035000027945 */ /* 0x000fe40003800200 */
[----:B------:R-:W-:Y:S01]  /*1030*/  IADD3 R16, PT, PT, -R14, R5, RZ ;  /* 0x000000050e107210 */ /* 0x000fe20007ffe1ff */
[----:B------:R-:W-:-:S03]  /*1040*/  IMAD R4, R15, -0x800000, R4 ;  /* 0xff8000000f047824 */ /* 0x000fc600078e0204 */
[----:B------:R0:W1:Y:S01]  /*1050*/  MUFU.RCP R5, R16 ;  /* 0x0000001000057308 */ /* 0x0000620000001000 */
[----:B------:R-:W-:Y:S01]  /*1060*/  FADD.FTZ R17, -R16, -RZ ;  /* 0x800000ff10117221 */ /* 0x000fe20000010100 */
[----:B0-----:R-:W-:-:S04]  /*1070*/  IADD3 R16, PT, PT, R15, 0x7f, -R12 ;  /* 0x0000007f0f107810 */ /* 0x001fc80007ffe80c */
[----:B------:R-:W-:Y:S01]  /*1080*/  IADD3 R13, PT, PT, R16, R13, RZ ;  /* 0x0000000d100d7210 */ /* 0x000fe20007ffe0ff */
[----:B-1----:R-:W-:-:S04]  /*1090*/  FFMA R14, R5, R17, 1 ;  /* 0x3f800000050e7423 */ /* 0x002fc80000000011 */
        /* <DEDUP_REMOVED lines=8> */
[----:B------:R-:W-:-:S05]  /*1120*/  IMAD.IADD R15, R12, 0x1, R13 ;  /* 0x000000010c0f7824 */ /* 0x000fca00078e020d */
[----:B------:R-:W-:-:S04]  /*1130*/  IADD3 R12, PT, PT, R15, -0x1, RZ ;  /* 0xffffffff0f0c7810 */ /* 0x000fc80007ffe0ff */
        /* <DEDUP_REMOVED lines=9> */
[-CC-:B------:R-:W-:Y:S01]  /*11d0*/  FFMA.RZ R12, R5, R17.reuse, R14.reuse ;  /* 0x00000011050c7223 */ /* 0x180fe2000000c00e */
[C---:B------:R-:W-:Y:S02]  /*11e0*/  ISETP.NE.AND P2, PT, R15.reuse, RZ, PT ;  /* 0x000000ff0f00720c */ /* 0x040fe40003f45270 */
[----:B------:R-:W-:Y:S02]  /*11f0*/  ISETP.NE.AND P1, PT, R15, RZ, PT ;  /* 0x000000ff0f00720c */ /* 0x000fe40003f25270 */
[----:B------:R-:W-:Y:S01]  /*1200*/  LOP3.LUT R13, R12, 0x7fffff, RZ, 0xc0, !PT ;  /* 0x007fffff0c0d7812 */ /* 0x000fe200078ec0ff */
[CCC-:B------:R-:W-:Y:S01]  /*1210*/  FFMA.RP R12, R5.reuse, R17.reuse, R14.reuse ;  /* 0x00000011050c7223 */ /* 0x1c0fe2000000800e */
[----:B------:R-:W-:Y:S01]  /*1220*/  FFMA.RM R5, R5, R17, R14 ;  /* 0x0000001105057223 */ /* 0x000fe2000000400e */
[----:B------:R-:W-:Y:S01]  /*1230*/  VIADD R14, R15, 0x20 ;  /* 0x000000200f0e7836 */ /* 0x000fe20000000000 */
        /* <DEDUP_REMOVED lines=15> */
.L_x_41:
[----:B------:R-:W-:-:S04]  /*1330*/  LOP3.LUT R4, R4, 0x80000000, RZ, 0xc0, !PT ;  /* 0x8000000004047812 */ /* 0x000fc800078ec0ff */
[----:B------:R-:W-:Y:S01]  /*1340*/  LOP3.LUT R4, R4, 0x7f800000, RZ, 0xfc, !PT ;  /* 0x7f80000004047812 */ /* 0x000fe200078efcff */
[----:B------:R-:W-:Y:S06]  /*1350*/  BRA `(.L_x_42) ;  /* 0x0000000000047947 */ /* 0x000fec0003800000 */
.L_x_40:
[----:B------:R-:W-:-:S07]  /*1360*/  LEA R4, R13, R4, 0x17 ;  /* 0x000000040d047211 */ /* 0x000fce00078eb8ff */
.L_x_42:
[----:B------:R-:W-:Y:S05]  /*1370*/  BSYNC.RECONVERGENT B2 ;  /* 0x0000000000027941 */ /* 0x000fea0003800200 */
.L_x_39:
[----:B------:R-:W-:Y:S05]  /*1380*/  BRA `(.L_x_43) ;  /* 0x0000000000207947 */ /* 0x000fea0003800000 */
.L_x_38:
[----:B------:R-:W-:-:S04]  /*1390*/  LOP3.LUT R4, R5, 0x80000000, R4, 0x48, !PT ;  /* 0x8000000005047812 */ /* 0x000fc800078e4804 */
[----:B------:R-:W-:Y:S01]  /*13a0*/  LOP3.LUT R4, R4, 0x7f800000, RZ, 0xfc, !PT ;  /* 0x7f80000004047812 */ /* 0x000fe200078efcff */
[----:B------:R-:W-:Y:S06]  /*13b0*/  BRA `(.L_x_43) ;  /* 0x0000000000147947 */ /* 0x000fec0003800000 */
.L_x_37:
[----:B------:R-:W-:Y:S01]  /*13c0*/  LOP3.LUT R4, R5, 0x80000000, R4, 0x48, !PT ;  /* 0x8000000005047812 */ /* 0x000fe200078e4804 */
[----:B------:R-:W-:Y:S06]  /*13d0*/  BRA `(.L_x_43) ;  /* 0x00000000000c7947 */ /* 0x000fec0003800000 */
.L_x_36:
[----:B------:R-:W0:Y:S01]  /*13e0*/  MUFU.RSQ R4, -QNAN ;  /* 0xffc0000000047908 */ /* 0x000e220000001400 */
[----:B------:R-:W-:Y:S05]  /*13f0*/  BRA `(.L_x_43) ;  /* 0x0000000000047947 */ /* 0x000fea0003800000 */
.L_x_35:
[----:B------:R-:W-:-:S07]  /*1400*/  FADD.FTZ R4, R4, R5 ;  /* 0x0000000504047221 */ /* 0x000fce0000010000 */
.L_x_43:
[----:B------:R-:W-:Y:S05]  /*1410*/  BSYNC.RECONVERGENT B1 ;  /* 0x0000000000017941 */ /* 0x000fea0003800200 */
.L_x_33:
[----:B0-----:R-:W-:Y:S01]  /*1420*/  IMAD.MOV.U32 R12, RZ, RZ, R4 ;  /* 0x000000ffff0c7224 */ /* 0x001fe200078e0004 */
[----:B------:R-:W-:Y:S01]  /*1430*/  MOV R4, R10 ;  /* 0x0000000a00047202 */ /* 0x000fe20000000f00 */
[----:B------:R-:W-:-:S04]  /*1440*/  IMAD.MOV.U32 R5, RZ, RZ, 0x0 ;  /* 0x00000000ff057424 */ /* 0x000fc800078e00ff */
[----:B------:R-:W-:Y:S05]  /*1450*/  RET.REL.NODEC R4 `(_Z11bombardmentiiPfPi) ;  /* 0xffffffe804e87950 */ /* 0x000fea0003c3ffff */
.L_x_44:
        /* <DEDUP_REMOVED lines=10> */
.L_x_47:


//--------------------- .nv.shared._Z10relaxationiiPf --------------------------
	.section	.nv.shared._Z10relaxationiiPf,"aw",@nobits
	.sectionflags	@""
	.align	4
.nv.shared._Z10relaxationiiPf:
	.zero		1160


//--------------------- .nv.shared.reserved.0     --------------------------
	.section	.nv.shared.reserved.0,"aw",@nobits
	.weak		__nv_reservedSMEM_offset_0_alias
	.size		__nv_reservedSMEM_offset_0_alias, 0, 64
	.other		__nv_reservedSMEM_offset_0_alias,@"STO_CUDA_RESERVED_SHARED STV_DEFAULT"
__nv_reservedSMEM_offset_0_alias:
	.zero		0
	.zero		64


//--------------------- .nv.shared._Z11bombardmentiiPfPi --------------------------
	.section	.nv.shared._Z11bombardmentiiPfPi,"aw",@nobits
	.sectionflags	@""
	.align	4
.nv.shared._Z11bombardmentiiPfPi:
	.zero		5120


//--------------------- .nv.constant0._Z10relaxationiiPf --------------------------
	.section	.nv.constant0._Z10relaxationiiPf,"a",@progbits
	.sectionflags	@""
	.align	4
.nv.constant0._Z10relaxationiiPf:
	.zero		912


//--------------------- .nv.constant0._Z11bombardmentiiPfPi --------------------------
	.section	.nv.constant0._Z11bombardmentiiPfPi,"a",@progbits
	.sectionflags	@""
	.align	4
.nv.constant0._Z11bombardmentiiPfPi:
	.zero		920


//--------------------- SYMBOLS --------------------------

	.type		.nv.reservedSmem.offset0,@object
	.size		.nv.reservedSmem.offset0,0x4
	.type		.nv.reservedSmem.cap,@object
	.size		.nv.reservedSmem.cap,0x4
